// auto-generated by cutlass_sweep.gemm — config: {"arch": "sm_90", "cluster_m": 1, "cluster_n": 8, "dtype": "e4m3", "dtype_b": "e4m3", "layout": "nt", "stages": 0, "tile_k": 128, "tile_m": 128, "tile_n": 128}
#include "cutlass/cutlass.h"
#include "cutlass/gemm/collective/collective_builder.hpp"
#include "cutlass/gemm/device/gemm_universal_adapter.h"
#include "cutlass/gemm/kernel/gemm_universal.hpp"
#include "cutlass/epilogue/collective/collective_builder.hpp"

using ElemA = cutlass::float_e4m3_t;
using ElemB = cutlass::float_e4m3_t;
using ElemCD = cutlass::float_e4m3_t;
using Acc  = float;
using TileShape    = cute::Shape<cute::_128, cute::_128, cute::_128>;
using ClusterShape = cute::Shape<cute::_1, cute::_8, cute::_1>;

using CollectiveEpilogue = typename cutlass::epilogue::collective::CollectiveBuilder<
    cutlass::arch::Sm90, cutlass::arch::OpClassTensorOp,
    TileShape, ClusterShape,
    cutlass::epilogue::collective::EpilogueTileAuto,
    Acc, Acc,
    ElemCD, cutlass::layout::RowMajor, 128 / cutlass::sizeof_bits<ElemCD>::value,
    ElemCD, cutlass::layout::RowMajor, 128 / cutlass::sizeof_bits<ElemCD>::value,
    cutlass::epilogue::collective::EpilogueScheduleAuto
  >::CollectiveOp;

using CollectiveMainloop = typename cutlass::gemm::collective::CollectiveBuilder<
    cutlass::arch::Sm90, cutlass::arch::OpClassTensorOp,
    ElemA, cutlass::layout::RowMajor, 128 / cutlass::sizeof_bits<ElemA>::value,
    ElemB, cutlass::layout::ColumnMajor, 128 / cutlass::sizeof_bits<ElemB>::value,
    Acc,
    TileShape, ClusterShape,
    cutlass::gemm::collective::StageCountAutoCarveout<static_cast<int>(sizeof(typename CollectiveEpilogue::SharedStorage))>,
    cutlass::gemm::collective::KernelScheduleAuto
  >::CollectiveOp;

using GemmKernel = cutlass::gemm::kernel::GemmUniversal<
    cute::Shape<int,int,int,int>,
    CollectiveMainloop,
    CollectiveEpilogue
>;
using Gemm = cutlass::gemm::device::GemmUniversalAdapter<GemmKernel>;

// Force the device kernel symbol into the cubin without needing a host main.
auto* _anchor = &cutlass::device_kernel<GemmKernel>;


// ===== COMPILED SASS (sm_90a) =====

	.target	sm_90a

	.elftype	@"ET_EXEC"


//--------------------- .note.nv.tkinfo           --------------------------
	.section	.note.nv.tkinfo,"",@"SHT_NOTE"
	.sectionflags	@"SHF_NOTE_NV_TKINFO"
	.tkinfo
        /*0018*/ 	.word	0x00000002
        /*0030*/ 	.string	""
        /*0030*/ 	.string	"ptxas"
        /*0030*/ 	.string	"Cuda compilation tools, release 13.0, V13.0.88"
        /*0030*/ 	.string	"Build cuda_13.0.r13.0/compiler.36424714_0"
        /*0030*/ 	.string	"-arch sm_90a -m 64 "



//--------------------- .note.nv.cuinfo           --------------------------
	.section	.note.nv.cuinfo,"",@"SHT_NOTE"
	.sectionflags	@"SHF_NOTE_NV_CUINFO"
        /*0018*/ 	.short	0x0002
        /*001a*/ 	.short	0x005a
        /*001c*/ 	.short	0x0082
	.zero		2


//--------------------- .nv.info                  --------------------------
	.section	.nv.info,"",@"SHT_CUDA_INFO"
	.align	4


	//----- nvinfo : EIATTR_REGCOUNT
	.align		4
        /*0000*/ 	.byte	0x04, 0x2f
        /*0002*/ 	.short	(.L_12 - .L_11)
	.align		4
.L_11:
        /*0004*/ 	.word	index@(_ZN7cutlass13device_kernelINS_4gemm6kernel13GemmUniversalIN4cute5tupleIJiiiiEEENS1_10collective13CollectiveMmaINS1_37MainloopSm90TmaGmmaWarpSpecializedFP8ILi7ENS5_IJNS4_1CILi1EEENSA_ILi8EEESB_EEENS1_35KernelTmaWarpSpecializedCooperativeEEENS5_IJNSA_ILi128EEESG_SG_EEENS_12float_e4m3_tENS5_IJlSB_lEEESI_SJ_NS4_8TiledMMAINS4_8MMA_AtomIJNS4_4SM904GMMA31MMA_64x128x32_F32E4M3E4M3_SS_TNILNSN_7ScaleInE1ELSP_1EEEEEENS4_6LayoutINS5_IJNSA_ILi2EEESB_SB_EEENS5_IJSB_NSA_ILi0EEESV_EEEEENS5_IJNS4_10UnderscoreESY_SY_EEEEENS4_23SM90_TMA_LOAD_MULTICASTENS4_14ComposedLayoutINS4_7SwizzleILi3ELi4ELi3EEENS4_18smem_ptr_flag_bitsILi8EEENSS_INS5_IJSC_SG_EEENS5_IJSG_SB_EEEEEEEvNS4_8identityENS4_13SM90_TMA_LOADES1A_vS1B_EENS_8epilogue10collective6detail29Sm90TmaWarpSpecializedAdapterINS1F_15DefaultEpilogueISI_SJ_SJ_NS1E_6thread17LinearCombinationISI_Li1EffLNS1J_9ScaleType4KindE0ELNS_15FloatRoundStyleE2ESI_EENS1_15EpilogueDefaultEEEEEvvEEEEvNT_6ParamsE)
        /*0008*/ 	.word	0x000000a8


	//----- nvinfo : EIATTR_FRAME_SIZE
	.align		4
.L_12:
        /*000c*/ 	.byte	0x04, 0x11
        /*000e*/ 	.short	(.L_14 - .L_13)
	.align		4
.L_13:
        /*0010*/ 	.word	index@(_ZN7cutlass13device_kernelINS_4gemm6kernel13GemmUniversalIN4cute5tupleIJiiiiEEENS1_10collective13CollectiveMmaINS1_37MainloopSm90TmaGmmaWarpSpecializedFP8ILi7ENS5_IJNS4_1CILi1EEENSA_ILi8EEESB_EEENS1_35KernelTmaWarpSpecializedCooperativeEEENS5_IJNSA_ILi128EEESG_SG_EEENS_12float_e4m3_tENS5_IJlSB_lEEESI_SJ_NS4_8TiledMMAINS4_8MMA_AtomIJNS4_4SM904GMMA31MMA_64x128x32_F32E4M3E4M3_SS_TNILNSN_7ScaleInE1ELSP_1EEEEEENS4_6LayoutINS5_IJNSA_ILi2EEESB_SB_EEENS5_IJSB_NSA_ILi0EEESV_EEEEENS5_IJNS4_10UnderscoreESY_SY_EEEEENS4_23SM90_TMA_LOAD_MULTICASTENS4_14ComposedLayoutINS4_7SwizzleILi3ELi4ELi3EEENS4_18smem_ptr_flag_bitsILi8EEENSS_INS5_IJSC_SG_EEENS5_IJSG_SB_EEEEEEEvNS4_8identityENS4_13SM90_TMA_LOADES1A_vS1B_EENS_8epilogue10collective6detail29Sm90TmaWarpSpecializedAdapterINS1F_15DefaultEpilogueISI_SJ_SJ_NS1E_6thread17LinearCombinationISI_Li1EffLNS1J_9ScaleType4KindE0ELNS_15FloatRoundStyleE2ESI_EENS1_15EpilogueDefaultEEEEEvvEEEEvNT_6ParamsE)
        /*0014*/ 	.word	0x00000000


	//----- nvinfo : EIATTR_MIN_STACK_SIZE
	.align		4
.L_14:
        /*0018*/ 	.byte	0x04, 0x12
        /*001a*/ 	.short	(.L_16 - .L_15)
	.align		4
.L_15:
        /*001c*/ 	.word	index@(_ZN7cutlass13device_kernelINS_4gemm6kernel13GemmUniversalIN4cute5tupleIJiiiiEEENS1_10collective13CollectiveMmaINS1_37MainloopSm90TmaGmmaWarpSpecializedFP8ILi7ENS5_IJNS4_1CILi1EEENSA_ILi8EEESB_EEENS1_35KernelTmaWarpSpecializedCooperativeEEENS5_IJNSA_ILi128EEESG_SG_EEENS_12float_e4m3_tENS5_IJlSB_lEEESI_SJ_NS4_8TiledMMAINS4_8MMA_AtomIJNS4_4SM904GMMA31MMA_64x128x32_F32E4M3E4M3_SS_TNILNSN_7ScaleInE1ELSP_1EEEEEENS4_6LayoutINS5_IJNSA_ILi2EEESB_SB_EEENS5_IJSB_NSA_ILi0EEESV_EEEEENS5_IJNS4_10UnderscoreESY_SY_EEEEENS4_23SM90_TMA_LOAD_MULTICASTENS4_14ComposedLayoutINS4_7SwizzleILi3ELi4ELi3EEENS4_18smem_ptr_flag_bitsILi8EEENSS_INS5_IJSC_SG_EEENS5_IJSG_SB_EEEEEEEvNS4_8identityENS4_13SM90_TMA_LOADES1A_vS1B_EENS_8epilogue10collective6detail29Sm90TmaWarpSpecializedAdapterINS1F_15DefaultEpilogueISI_SJ_SJ_NS1E_6thread17LinearCombinationISI_Li1EffLNS1J_9ScaleType4KindE0ELNS_15FloatRoundStyleE2ESI_EENS1_15EpilogueDefaultEEEEEvvEEEEvNT_6ParamsE)
        /*0020*/ 	.word	0x00000000
.L_16:


//--------------------- .nv.compat                --------------------------
	.section	.nv.compat,"",@"SHT_CUDA_COMPAT_INFO"
	.align	4
        /*0000*/ 	.byte	0x02, 0x09, 0x01, 0x00, 0x02, 0x02, 0x04, 0x00, 0x02, 0x05, 0x05, 0x00, 0x03, 0x07, 0x01, 0x01
        /*0010*/ 	.byte	0x02, 0x03, 0x01, 0x00, 0x02, 0x06, 0x01, 0x00, 0x04, 0x0b, 0x08, 0x00, 0x00, 0x00, 0x00, 0x00
        /*0020*/ 	.byte	0x00, 0x00, 0x00, 0x00


//--------------------- .nv.info._ZN7cutlass13device_kernelINS_4gemm6kernel13GemmUniversalIN4cute5tupleIJiiiiEEENS1_10collective13CollectiveMmaINS1_37MainloopSm90TmaGmmaWarpSpecializedFP8ILi7ENS5_IJNS4_1CILi1EEENSA_ILi8EEESB_EEENS1_35KernelTmaWarpSpecializedCooperativeEEENS5_IJNSA_ILi128EEESG_SG_EEENS_12float_e4m3_tENS5_IJlSB_lEEESI_SJ_NS4_8TiledMMAINS4_8MMA_AtomIJNS4_4SM904GMMA31MMA_64x128x32_F32E4M3E4M3_SS_TNILNSN_7ScaleInE1ELSP_1EEEEEENS4_6LayoutINS5_IJNSA_ILi2EEESB_SB_EEENS5_IJSB_NSA_ILi0EEESV_EEEEENS5_IJNS4_10UnderscoreESY_SY_EEEEENS4_23SM90_TMA_LOAD_MULTICASTENS4_14ComposedLayoutINS4_7SwizzleILi3ELi4ELi3EEENS4_18smem_ptr_flag_bitsILi8EEENSS_INS5_IJSC_SG_EEENS5_IJSG_SB_EEEEEEEvNS4_8identityENS4_13SM90_TMA_LOADES1A_vS1B_EENS_8epilogue10collective6detail29Sm90TmaWarpSpecializedAdapterINS1F_15DefaultEpilogueISI_SJ_SJ_NS1E_6thread17LinearCombinationISI_Li1EffLNS1J_9ScaleType4KindE0ELNS_15FloatRoundStyleE2ESI_EENS1_15EpilogueDefaultEEEEEvvEEEEvNT_6ParamsE --------------------------
	.section	.nv.info._ZN7cutlass13device_kernelINS_4gemm6kernel13GemmUniversalIN4cute5tupleIJiiiiEEENS1_10collective13CollectiveMmaINS1_37MainloopSm90TmaGmmaWarpSpecializedFP8ILi7ENS5_IJNS4_1CILi1EEENSA_ILi8EEESB_EEENS1_35KernelTmaWarpSpecializedCooperativeEEENS5_IJNSA_ILi128EEESG_SG_EEENS_12float_e4m3_tENS5_IJlSB_lEEESI_SJ_NS4_8TiledMMAINS4_8MMA_AtomIJNS4_4SM904GMMA31MMA_64x128x32_F32E4M3E4M3_SS_TNILNSN_7ScaleInE1ELSP_1EEEEEENS4_6LayoutINS5_IJNSA_ILi2EEESB_SB_EEENS5_IJSB_NSA_ILi0EEESV_EEEEENS5_IJNS4_10UnderscoreESY_SY_EEEEENS4_23SM90_TMA_LOAD_MULTICASTENS4_14ComposedLayoutINS4_7SwizzleILi3ELi4ELi3EEENS4_18smem_ptr_flag_bitsILi8EEENSS_INS5_IJSC_SG_EEENS5_IJSG_SB_EEEEEEEvNS4_8identityENS4_13SM90_TMA_LOADES1A_vS1B_EENS_8epilogue10collective6detail29Sm90TmaWarpSpecializedAdapterINS1F_15DefaultEpilogueISI_SJ_SJ_NS1E_6thread17LinearCombinationISI_Li1EffLNS1J_9ScaleType4KindE0ELNS_15FloatRoundStyleE2ESI_EENS1_15EpilogueDefaultEEEEEvvEEEEvNT_6ParamsE,"",@"SHT_CUDA_INFO"
	.sectionflags	@""
	.align	4


	//----- nvinfo : EIATTR_CUDA_API_VERSION
	.align		4
        /*0000*/ 	.byte	0x04, 0x37
        /*0002*/ 	.short	(.L_18 - .L_17)
.L_17:
        /*0004*/ 	.word	0x00000082


	//----- nvinfo : EIATTR_KPARAM_INFO
	.align		4
.L_18:
        /*0008*/ 	.byte	0x04, 0x17
        /*000a*/ 	.short	(.L_20 - .L_19)
.L_19:
        /*000c*/ 	.word	0x00000000
        /*0010*/ 	.short	0x0000
        /*0012*/ 	.short	0x0070
        /*0014*/ 	.byte	0x00, 0xf0, 0x01, 0x10


	//----- nvinfo : EIATTR_SPARSE_MMA_MASK
	.align		4
.L_20:
        /*0018*/ 	.byte	0x03, 0x50
        /*001a*/ 	.short	0x0000


	//----- nvinfo : EIATTR_MAXREG_COUNT
	.align		4
        /*001c*/ 	.byte	0x03, 0x1b
        /*001e*/ 	.short	0x00a8


	//----- nvinfo : EIATTR_NUM_BARRIERS
	.align		4
        /*0020*/ 	.byte	0x02, 0x4c
        /*0022*/ 	.byte	0x01
	.zero		1


	//----- nvinfo : EIATTR_MERCURY_ISA_VERSION
	.align		4
        /*0024*/ 	.byte	0x03, 0x5f
        /*0026*/ 	.short	0x0101


	//----- nvinfo : EIATTR_INT_WARP_WIDE_INSTR_OFFSETS
	.align		4
        /*0028*/ 	.byte	0x04, 0x31
        /*002a*/ 	.short	(.L_22 - .L_21)


	//   ....[0]....
.L_21:
        /*002c*/ 	.word	0x000004a0


	//   ....[1]....
        /*0030*/ 	.word	0x000004c0


	//   ....[2]....
        /*0034*/ 	.word	0x00000690


	//----- nvinfo : EIATTR_COOP_GROUP_MASK_REGIDS
	.align		4
.L_22:
        /*0038*/ 	.byte	0x04, 0x29
        /*003a*/ 	.short	(.L_24 - .L_23)


	//   ....[0]....
.L_23:
        /*003c*/ 	.word	0xffffffff


	//   ....[1]....
        /*0040*/ 	.word	0xffffffff


	//   ....[2]....
        /*0044*/ 	.word	0xffffffff


	//   ....[3]....
        /*0048*/ 	.word	0xffffffff


	//   ....[4]....
        /*004c*/ 	.word	0xffffffff


	//   ....[5]....
        /*0050*/ 	.word	0xffffffff


	//----- nvinfo : EIATTR_COOP_GROUP_INSTR_OFFSETS
	.align		4
.L_24:
        /*0054*/ 	.byte	0x04, 0x28
        /*0056*/ 	.short	(.L_26 - .L_25)


	//   ....[0]....
.L_25:
        /*0058*/ 	.word	0x00000060


	//   ....[1]....
        /*005c*/ 	.word	0x00000070


	//   ....[2]....
        /*0060*/ 	.word	0x00000130


	//   ....[3]....
        /*0064*/ 	.word	0x00000320


	//   ....[4]....
        /*0068*/ 	.word	0x000007d0


	//   ....[5]....
        /*006c*/ 	.word	0x00001250


	//----- nvinfo : EIATTR_REG_RECONFIG
	.align		4
.L_26:
        /*0070*/ 	.byte	0x01, 0x54
	.zero		2


	//----- nvinfo : EIATTR_MBARRIER_INSTR_OFFSETS
	.align		4
        /*0074*/ 	.byte	0x04, 0x39
        /*0076*/ 	.short	(.L_28 - .L_27)


	//   ....[0]....
.L_27:
        /*0078*/ 	.word	0x00000230
        /*007c*/ 	.word	0x000000ff
        /*0080*/ 	.word	0x00000000
        /*0084*/ 	.short	0x0100
        /*0086*/ 	.byte	0x08
	.zero		1


	//   ....[1]....
        /*0088*/ 	.word	0x00000240
        /*008c*/ 	.word	0x000000ff
        /*0090*/ 	.word	0x00000038
        /*0094*/ 	.short	0x0100
        /*0096*/ 	.byte	0x08
	.zero		1


	//   ....[2]....
        /*0098*/ 	.word	0x00000250
        /*009c*/ 	.word	0x000000ff
        /*00a0*/ 	.word	0x00000008
        /*00a4*/ 	.short	0x0100
        /*00a6*/ 	.byte	0x08
	.zero		1


	//   ....[3]....
        /*00a8*/ 	.word	0x00000260
        /*00ac*/ 	.word	0x000000ff
        /*00b0*/ 	.word	0x00000040
        /*00b4*/ 	.short	0x0100
        /*00b6*/ 	.byte	0x08
	.zero		1


	//   ....[4]....
        /*00b8*/ 	.word	0x00000270
        /*00bc*/ 	.word	0x000000ff
        /*00c0*/ 	.word	0x00000010
        /*00c4*/ 	.short	0x0100
        /*00c6*/ 	.byte	0x08
	.zero		1


	//   ....[5]....
        /*00c8*/ 	.word	0x00000280
        /*00cc*/ 	.word	0x000000ff
        /*00d0*/ 	.word	0x00000048
        /*00d4*/ 	.short	0x0100
        /*00d6*/ 	.byte	0x08
	.zero		1


	//   ....[6]....
        /*00d8*/ 	.word	0x00000290
        /*00dc*/ 	.word	0x000000ff
        /*00e0*/ 	.word	0x00000018
        /*00e4*/ 	.short	0x0100
        /*00e6*/ 	.byte	0x08
	.zero		1


	//   ....[7]....
        /*00e8*/ 	.word	0x000002a0
        /*00ec*/ 	.word	0x000000ff
        /*00f0*/ 	.word	0x00000050
        /*00f4*/ 	.short	0x0100
        /*00f6*/ 	.byte	0x08
	.zero		1


	//   ....[8]....
        /*00f8*/ 	.word	0x000002b0
        /*00fc*/ 	.word	0x000000ff
        /*0100*/ 	.word	0x00000020
        /*0104*/ 	.short	0x0100
        /*0106*/ 	.byte	0x08
	.zero		1


	//   ....[9]....
        /*0108*/ 	.word	0x000002c0
        /*010c*/ 	.word	0x000000ff
        /*0110*/ 	.word	0x00000058
        /*0114*/ 	.short	0x0100
        /*0116*/ 	.byte	0x08
	.zero		1


	//   ....[10]....
        /*0118*/ 	.word	0x000002d0
        /*011c*/ 	.word	0x000000ff
        /*0120*/ 	.word	0x00000028
        /*0124*/ 	.short	0x0100
        /*0126*/ 	.byte	0x08
	.zero		1


	//   ....[11]....
        /*0128*/ 	.word	0x000002e0
        /*012c*/ 	.word	0x000000ff
        /*0130*/ 	.word	0x00000060
        /*0134*/ 	.short	0x0100
        /*0136*/ 	.byte	0x08
	.zero		1


	//   ....[12]....
        /*0138*/ 	.word	0x000002f0
        /*013c*/ 	.word	0x000000ff
        /*0140*/ 	.word	0x00000030
        /*0144*/ 	.short	0x0100
        /*0146*/ 	.byte	0x08
	.zero		1


	//   ....[13]....
        /*0148*/ 	.word	0x00000300
        /*014c*/ 	.word	0x000000ff
        /*0150*/ 	.word	0x00000068
        /*0154*/ 	.short	0x0100
        /*0156*/ 	.byte	0x08
	.zero		1


	//   ....[14]....
        /*0158*/ 	.word	0x00000730
        /*015c*/ 	.word	0x000000ff
        /*0160*/ 	.word	0x00000080
        /*0164*/ 	.short	0x0100
        /*0166*/ 	.byte	0x06
	.zero		1


	//   ....[15]....
        /*0168*/ 	.word	0x00000780
        /*016c*/ 	.word	0x000000ff
        /*0170*/ 	.word	0x00000088
        /*0174*/ 	.short	0x0100
        /*0176*/ 	.byte	0x06
	.zero		1


	//   ....[16]....
        /*0178*/ 	.word	0x00001770
        /*017c*/ 	.word	0x000000ff
        /*0180*/ 	.word	0x00000000
        /*0184*/ 	.short	0x010a
        /*0186*/ 	.byte	0x06
	.zero		1


	//   ....[17]....
        /*0188*/ 	.word	0x000017b0
        /*018c*/ 	.word	0x000000ff
        /*0190*/ 	.word	0x00000000
        /*0194*/ 	.short	0x010a
        /*0196*/ 	.byte	0x06
	.zero		1


	//   ....[18]....
        /*0198*/ 	.word	0x00002190
        /*019c*/ 	.word	0x000000ff
        /*01a0*/ 	.word	0x00000000
        /*01a4*/ 	.short	0x010a
        /*01a6*/ 	.byte	0x0c
	.zero		1


	//   ....[19]....
        /*01a8*/ 	.word	0x000021d0
        /*01ac*/ 	.word	0x000000ff
        /*01b0*/ 	.word	0x00000000
        /*01b4*/ 	.short	0x010a
        /*01b6*/ 	.byte	0x0c
	.zero		1


	//   ....[20]....
        /*01b8*/ 	.word	0x000028c0
        /*01bc*/ 	.word	0x0000008e
        /*01c0*/ 	.word	0x00000000
        /*01c4*/ 	.short	0x0101
        /*01c6*/ 	.byte	0x3f
	.zero		1


	//   ....[21]....
        /*01c8*/ 	.word	0x00002f60
        /*01cc*/ 	.word	0x0000000b
        /*01d0*/ 	.word	0x00000000
        /*01d4*/ 	.short	0x0101
        /*01d6*/ 	.byte	0x3f
	.zero		1


	//   ....[22]....
        /*01d8*/ 	.word	0x00008870
        /*01dc*/ 	.word	0x00000016
        /*01e0*/ 	.word	0x00000038
        /*01e4*/ 	.short	0x010a
        /*01e6*/ 	.byte	0x3f
	.zero		1


	//   ....[23]....
        /*01e8*/ 	.word	0x00008ca0
        /*01ec*/ 	.word	0x00000008
        /*01f0*/ 	.word	0x00000088
        /*01f4*/ 	.short	0x0101
        /*01f6*/ 	.byte	0x3f
	.zero		1


	//   ....[24]....
        /*01f8*/ 	.word	0x00009320
        /*01fc*/ 	.word	0x00000006
        /*0200*/ 	.word	0x00000000
        /*0204*/ 	.short	0x010a
        /*0206*/ 	.byte	0x3f
	.zero		1


	//   ....[25]....
        /*0208*/ 	.word	0x000093a0
        /*020c*/ 	.word	0x00000007
        /*0210*/ 	.word	0x00000000
        /*0214*/ 	.short	0x010a
        /*0216*/ 	.byte	0x3f
	.zero		1


	//   ....[26]....
        /*0218*/ 	.word	0x00009430
        /*021c*/ 	.word	0x00000006
        /*0220*/ 	.word	0x00000000
        /*0224*/ 	.short	0x010a
        /*0226*/ 	.byte	0x3f
	.zero		1


	//   ....[27]....
        /*0228*/ 	.word	0x000094c0
        /*022c*/ 	.word	0x00000009
        /*0230*/ 	.word	0x00000000
        /*0234*/ 	.short	0x010a
        /*0236*/ 	.byte	0x3f
	.zero		1


	//   ....[28]....
        /*0238*/ 	.word	0x00009550
        /*023c*/ 	.word	0x0000000a
        /*0240*/ 	.word	0x00000000
        /*0244*/ 	.short	0x010a
        /*0246*/ 	.byte	0x3f
	.zero		1


	//   ....[29]....
        /*0248*/ 	.word	0x000095e0
        /*024c*/ 	.word	0x0000000b
        /*0250*/ 	.word	0x00000000
        /*0254*/ 	.short	0x010a
        /*0256*/ 	.byte	0x3f
	.zero		1


	//   ....[30]....
        /*0258*/ 	.word	0x00009670
        /*025c*/ 	.word	0x00000003
        /*0260*/ 	.word	0x00000000
        /*0264*/ 	.short	0x010a
        /*0266*/ 	.byte	0x3f
	.zero		1


	//   ....[31]....
        /*0268*/ 	.word	0x000096e0
        /*026c*/ 	.word	0x0000000c
        /*0270*/ 	.word	0x00000000
        /*0274*/ 	.short	0x010a
        /*0276*/ 	.byte	0x3f
	.zero		1


	//   ....[32]....
        /*0278*/ 	.word	0x00009740
        /*027c*/ 	.word	0x0000008e
        /*0280*/ 	.word	0x00000000
        /*0284*/ 	.short	0x010a
        /*0286*/ 	.byte	0x3f
	.zero		1


	//   ....[33]....
        /*0288*/ 	.word	0x00009810
        /*028c*/ 	.word	0x00000016
        /*0290*/ 	.word	0x00000038
        /*0294*/ 	.short	0x010a
        /*0296*/ 	.byte	0x3f
	.zero		1


	//   ....[34]....
        /*0298*/ 	.word	0x000098e0
        /*029c*/ 	.word	0x00000006
        /*02a0*/ 	.word	0x00000000
        /*02a4*/ 	.short	0x010a
        /*02a6*/ 	.byte	0x3f
	.zero		1


	//   ....[35]....
        /*02a8*/ 	.word	0x00009930
        /*02ac*/ 	.word	0x00000007
        /*02b0*/ 	.word	0x00000000
        /*02b4*/ 	.short	0x010a
        /*02b6*/ 	.byte	0x3f
	.zero		1


	//   ....[36]....
        /*02b8*/ 	.word	0x00009980
        /*02bc*/ 	.word	0x00000006
        /*02c0*/ 	.word	0x00000000
        /*02c4*/ 	.short	0x010a
        /*02c6*/ 	.byte	0x3f
	.zero		1


	//   ....[37]....
        /*02c8*/ 	.word	0x000099d0
        /*02cc*/ 	.word	0x00000009
        /*02d0*/ 	.word	0x00000000
        /*02d4*/ 	.short	0x010a
        /*02d6*/ 	.byte	0x3f
	.zero		1


	//   ....[38]....
        /*02d8*/ 	.word	0x00009a20
        /*02dc*/ 	.word	0x0000000a
        /*02e0*/ 	.word	0x00000000
        /*02e4*/ 	.short	0x010a
        /*02e6*/ 	.byte	0x3f
	.zero		1


	//   ....[39]....
        /*02e8*/ 	.word	0x00009a70
        /*02ec*/ 	.word	0x0000000b
        /*02f0*/ 	.word	0x00000000
        /*02f4*/ 	.short	0x010a
        /*02f6*/ 	.byte	0x3f
	.zero		1


	//----- nvinfo : EIATTR_NUM_MBARRIERS
	.align		4
.L_28:
        /*02f8*/ 	.byte	0x03, 0x38
        /*02fa*/ 	.short	0x0010


	//----- nvinfo : EIATTR_EXIT_INSTR_OFFSETS
	.align		4
        /*02fc*/ 	.byte	0x04, 0x1c
        /*02fe*/ 	.short	(.L_30 - .L_29)


	//   ....[0]....
.L_29:
        /*0300*/ 	.word	0x00000930


	//   ....[1]....
        /*0304*/ 	.word	0x00001120


	//   ....[2]....
        /*0308*/ 	.word	0x00007f90


	//   ....[3]....
        /*030c*/ 	.word	0x000084f0


	//   ....[4]....
        /*0310*/ 	.word	0x000096c0


	//----- nvinfo : EIATTR_MAX_THREADS
	.align		4
.L_30:
        /*0314*/ 	.byte	0x04, 0x05
        /*0316*/ 	.short	(.L_32 - .L_31)
.L_31:
        /*0318*/ 	.word	0x00000180
        /*031c*/ 	.word	0x00000001
        /*0320*/ 	.word	0x00000001


	//----- nvinfo : EIATTR_CRS_STACK_SIZE
	.align		4
.L_32:
        /*0324*/ 	.byte	0x04, 0x1e
        /*0326*/ 	.short	(.L_34 - .L_33)
.L_33:
        /*0328*/ 	.word	0x00000000


	//----- nvinfo : EIATTR_CBANK_PARAM_SIZE
	.align		4
.L_34:
        /*032c*/ 	.byte	0x03, 0x19
        /*032e*/ 	.short	0x0470


	//----- nvinfo : EIATTR_PARAM_CBANK
	.align		4
        /*0330*/ 	.byte	0x04, 0x0a
        /*0332*/ 	.short	(.L_36 - .L_35)
	.align		4
.L_35:
        /*0334*/ 	.word	index@(.nv.constant0._ZN7cutlass13device_kernelINS_4gemm6kernel13GemmUniversalIN4cute5tupleIJiiiiEEENS1_10collective13CollectiveMmaINS1_37MainloopSm90TmaGmmaWarpSpecializedFP8ILi7ENS5_IJNS4_1CILi1EEENSA_ILi8EEESB_EEENS1_35KernelTmaWarpSpecializedCooperativeEEENS5_IJNSA_ILi128EEESG_SG_EEENS_12float_e4m3_tENS5_IJlSB_lEEESI_SJ_NS4_8TiledMMAINS4_8MMA_AtomIJNS4_4SM904GMMA31MMA_64x128x32_F32E4M3E4M3_SS_TNILNSN_7ScaleInE1ELSP_1EEEEEENS4_6LayoutINS5_IJNSA_ILi2EEESB_SB_EEENS5_IJSB_NSA_ILi0EEESV_EEEEENS5_IJNS4_10UnderscoreESY_SY_EEEEENS4_23SM90_TMA_LOAD_MULTICASTENS4_14ComposedLayoutINS4_7SwizzleILi3ELi4ELi3EEENS4_18smem_ptr_flag_bitsILi8EEENSS_INS5_IJSC_SG_EEENS5_IJSG_SB_EEEEEEEvNS4_8identityENS4_13SM90_TMA_LOADES1A_vS1B_EENS_8epilogue10collective6detail29Sm90TmaWarpSpecializedAdapterINS1F_15DefaultEpilogueISI_SJ_SJ_NS1E_6thread17LinearCombinationISI_Li1EffLNS1J_9ScaleType4KindE0ELNS_15FloatRoundStyleE2ESI_EENS1_15EpilogueDefaultEEEEEvvEEEEvNT_6ParamsE)
        /*0338*/ 	.short	0x0210
        /*033a*/ 	.short	0x0470


	//----- nvinfo : EIATTR_SW_WAR
	.align		4
.L_36:
        /*033c*/ 	.byte	0x04, 0x36
        /*033e*/ 	.short	(.L_38 - .L_37)
.L_37:
        /*0340*/ 	.word	0x00000008
.L_38:


//--------------------- .nv.callgraph             --------------------------
	.section	.nv.callgraph,"",@"SHT_CUDA_CALLGRAPH"
	.align	4
	.sectionentsize	8
	.align		4
        /*0000*/ 	.word	0x00000000
	.align		4
        /*0004*/ 	.word	0xffffffff
	.align		4
        /*0008*/ 	.word	0x00000000
	.align		4
        /*000c*/ 	.word	0xfffffffe
	.align		4
        /*0010*/ 	.word	0x00000000
	.align		4
        /*0014*/ 	.word	0xfffffffd
	.align		4
        /*0018*/ 	.word	0x00000000
	.align		4
        /*001c*/ 	.word	0xfffffffc


//--------------------- .nv.constant4             --------------------------
	.section	.nv.constant4,"a",@progbits
	.align	8
	.align		8
.nv.constant4:
        /*0000*/ 	.dword	_ZN40_INTERNAL_3632e150_4_k_cu_6b757f2b_164774cuda3std3__45__cpo5beginE
	.align		8
        /*0008*/ 	.dword	_ZN40_INTERNAL_3632e150_4_k_cu_6b757f2b_164774cuda3std3__45__cpo3endE
	.align		8
        /*0010*/ 	.dword	_ZN40_INTERNAL_3632e150_4_k_cu_6b757f2b_164774cuda3std3__45__cpo6cbeginE
	.align		8
        /*0018*/ 	.dword	_ZN40_INTERNAL_3632e150_4_k_cu_6b757f2b_164774cuda3std3__45__cpo4cendE
	.align		8
        /*0020*/ 	.dword	_ZN40_INTERNAL_3632e150_4_k_cu_6b757f2b_164774cuda3std3__442_GLOBAL__N__3632e150_4_k_cu_6b757f2b_164776ignoreE
	.align		8
        /*0028*/ 	.dword	_ZN40_INTERNAL_3632e150_4_k_cu_6b757f2b_164774cuda3std3__419piecewise_constructE
	.align		8
        /*0030*/ 	.dword	_ZN40_INTERNAL_3632e150_4_k_cu_6b757f2b_164774cuda3std3__48in_placeE
	.align		8
        /*0038*/ 	.dword	_ZN40_INTERNAL_3632e150_4_k_cu_6b757f2b_164774cuda3std6ranges3__45__cpo4swapE
	.align		8
        /*0040*/ 	.dword	_ZN40_INTERNAL_3632e150_4_k_cu_6b757f2b_164774cuda3std6ranges3__45__cpo9iter_moveE
	.align		8
        /*0048*/ 	.dword	_ZN40_INTERNAL_3632e150_4_k_cu_6b757f2b_164774cute7productE
	.align		8
        /*0050*/ 	.dword	_ZN40_INTERNAL_3632e150_4_k_cu_6b757f2b_164774cute1_E


//--------------------- .text._ZN7cutlass13device_kernelINS_4gemm6kernel13GemmUniversalIN4cute5tupleIJiiiiEEENS1_10collective13CollectiveMmaINS1_37MainloopSm90TmaGmmaWarpSpecializedFP8ILi7ENS5_IJNS4_1CILi1EEENSA_ILi8EEESB_EEENS1_35KernelTmaWarpSpecializedCooperativeEEENS5_IJNSA_ILi128EEESG_SG_EEENS_12float_e4m3_tENS5_IJlSB_lEEESI_SJ_NS4_8TiledMMAINS4_8MMA_AtomIJNS4_4SM904GMMA31MMA_64x128x32_F32E4M3E4M3_SS_TNILNSN_7ScaleInE1ELSP_1EEEEEENS4_6LayoutINS5_IJNSA_ILi2EEESB_SB_EEENS5_IJSB_NSA_ILi0EEESV_EEEEENS5_IJNS4_10UnderscoreESY_SY_EEEEENS4_23SM90_TMA_LOAD_MULTICASTENS4_14ComposedLayoutINS4_7SwizzleILi3ELi4ELi3EEENS4_18smem_ptr_flag_bitsILi8EEENSS_INS5_IJSC_SG_EEENS5_IJSG_SB_EEEEEEEvNS4_8identityENS4_13SM90_TMA_LOADES1A_vS1B_EENS_8epilogue10collective6detail29Sm90TmaWarpSpecializedAdapterINS1F_15DefaultEpilogueISI_SJ_SJ_NS1E_6thread17LinearCombinationISI_Li1EffLNS1J_9ScaleType4KindE0ELNS_15FloatRoundStyleE2ESI_EENS1_15EpilogueDefaultEEEEEvvEEEEvNT_6ParamsE --------------------------
	.section	.text._ZN7cutlass13device_kernelINS_4gemm6kernel13GemmUniversalIN4cute5tupleIJiiiiEEENS1_10collective13CollectiveMmaINS1_37MainloopSm90TmaGmmaWarpSpecializedFP8ILi7ENS5_IJNS4_1CILi1EEENSA_ILi8EEESB_EEENS1_35KernelTmaWarpSpecializedCooperativeEEENS5_IJNSA_ILi128EEESG_SG_EEENS_12float_e4m3_tENS5_IJlSB_lEEESI_SJ_NS4_8TiledMMAINS4_8MMA_AtomIJNS4_4SM904GMMA31MMA_64x128x32_F32E4M3E4M3_SS_TNILNSN_7ScaleInE1ELSP_1EEEEEENS4_6LayoutINS5_IJNSA_ILi2EEESB_SB_EEENS5_IJSB_NSA_ILi0EEESV_EEEEENS5_IJNS4_10UnderscoreESY_SY_EEEEENS4_23SM90_TMA_LOAD_MULTICASTENS4_14ComposedLayoutINS4_7SwizzleILi3ELi4ELi3EEENS4_18smem_ptr_flag_bitsILi8EEENSS_INS5_IJSC_SG_EEENS5_IJSG_SB_EEEEEEEvNS4_8identityENS4_13SM90_TMA_LOADES1A_vS1B_EENS_8epilogue10collective6detail29Sm90TmaWarpSpecializedAdapterINS1F_15DefaultEpilogueISI_SJ_SJ_NS1E_6thread17LinearCombinationISI_Li1EffLNS1J_9ScaleType4KindE0ELNS_15FloatRoundStyleE2ESI_EENS1_15EpilogueDefaultEEEEEvvEEEEvNT_6ParamsE,"ax",@progbits
	.align	128
.text._ZN7cutlass13device_kernelINS_4gemm6kernel13GemmUniversalIN4cute5tupleIJiiiiEEENS1_10collective13CollectiveMmaINS1_37MainloopSm90TmaGmmaWarpSpecializedFP8ILi7ENS5_IJNS4_1CILi1EEENSA_ILi8EEESB_EEENS1_35KernelTmaWarpSpecializedCooperativeEEENS5_IJNSA_ILi128EEESG_SG_EEENS_12float_e4m3_tENS5_IJlSB_lEEESI_SJ_NS4_8TiledMMAINS4_8MMA_AtomIJNS4_4SM904GMMA31MMA_64x128x32_F32E4M3E4M3_SS_TNILNSN_7ScaleInE1ELSP_1EEEEEENS4_6LayoutINS5_IJNSA_ILi2EEESB_SB_EEENS5_IJSB_NSA_ILi0EEESV_EEEEENS5_IJNS4_10UnderscoreESY_SY_EEEEENS4_23SM90_TMA_LOAD_MULTICASTENS4_14ComposedLayoutINS4_7SwizzleILi3ELi4ELi3EEENS4_18smem_ptr_flag_bitsILi8EEENSS_INS5_IJSC_SG_EEENS5_IJSG_SB_EEEEEEEvNS4_8identityENS4_13SM90_TMA_LOADES1A_vS1B_EENS_8epilogue10collective6detail29Sm90TmaWarpSpecializedAdapterINS1F_15DefaultEpilogueISI_SJ_SJ_NS1E_6thread17LinearCombinationISI_Li1EffLNS1J_9ScaleType4KindE0ELNS_15FloatRoundStyleE2ESI_EENS1_15EpilogueDefaultEEEEEvvEEEEvNT_6ParamsE:
        .type           _ZN7cutlass13device_kernelINS_4gemm6kernel13GemmUniversalIN4cute5tupleIJiiiiEEENS1_10collective13CollectiveMmaINS1_37MainloopSm90TmaGmmaWarpSpecializedFP8ILi7ENS5_IJNS4_1CILi1EEENSA_ILi8EEESB_EEENS1_35KernelTmaWarpSpecializedCooperativeEEENS5_IJNSA_ILi128EEESG_SG_EEENS_12float_e4m3_tENS5_IJlSB_lEEESI_SJ_NS4_8TiledMMAINS4_8MMA_AtomIJNS4_4SM904GMMA31MMA_64x128x32_F32E4M3E4M3_SS_TNILNSN_7ScaleInE1ELSP_1EEEEEENS4_6LayoutINS5_IJNSA_ILi2EEESB_SB_EEENS5_IJSB_NSA_ILi0EEESV_EEEEENS5_IJNS4_10UnderscoreESY_SY_EEEEENS4_23SM90_TMA_LOAD_MULTICASTENS4_14ComposedLayoutINS4_7SwizzleILi3ELi4ELi3EEENS4_18smem_ptr_flag_bitsILi8EEENSS_INS5_IJSC_SG_EEENS5_IJSG_SB_EEEEEEEvNS4_8identityENS4_13SM90_TMA_LOADES1A_vS1B_EENS_8epilogue10collective6detail29Sm90TmaWarpSpecializedAdapterINS1F_15DefaultEpilogueISI_SJ_SJ_NS1E_6thread17LinearCombinationISI_Li1EffLNS1J_9ScaleType4KindE0ELNS_15FloatRoundStyleE2ESI_EENS1_15EpilogueDefaultEEEEEvvEEEEvNT_6ParamsE,@function
        .size           _ZN7cutlass13device_kernelINS_4gemm6kernel13GemmUniversalIN4cute5tupleIJiiiiEEENS1_10collective13CollectiveMmaINS1_37MainloopSm90TmaGmmaWarpSpecializedFP8ILi7ENS5_IJNS4_1CILi1EEENSA_ILi8EEESB_EEENS1_35KernelTmaWarpSpecializedCooperativeEEENS5_IJNSA_ILi128EEESG_SG_EEENS_12float_e4m3_tENS5_IJlSB_lEEESI_SJ_NS4_8TiledMMAINS4_8MMA_AtomIJNS4_4SM904GMMA31MMA_64x128x32_F32E4M3E4M3_SS_TNILNSN_7ScaleInE1ELSP_1EEEEEENS4_6LayoutINS5_IJNSA_ILi2EEESB_SB_EEENS5_IJSB_NSA_ILi0EEESV_EEEEENS5_IJNS4_10UnderscoreESY_SY_EEEEENS4_23SM90_TMA_LOAD_MULTICASTENS4_14ComposedLayoutINS4_7SwizzleILi3ELi4ELi3EEENS4_18smem_ptr_flag_bitsILi8EEENSS_INS5_IJSC_SG_EEENS5_IJSG_SB_EEEEEEEvNS4_8identityENS4_13SM90_TMA_LOADES1A_vS1B_EENS_8epilogue10collective6detail29Sm90TmaWarpSpecializedAdapterINS1F_15DefaultEpilogueISI_SJ_SJ_NS1E_6thread17LinearCombinationISI_Li1EffLNS1J_9ScaleType4KindE0ELNS_15FloatRoundStyleE2ESI_EENS1_15EpilogueDefaultEEEEEvvEEEEvNT_6ParamsE,(.L_x_212 - _ZN7cutlass13device_kernelINS_4gemm6kernel13GemmUniversalIN4cute5tupleIJiiiiEEENS1_10collective13CollectiveMmaINS1_37MainloopSm90TmaGmmaWarpSpecializedFP8ILi7ENS5_IJNS4_1CILi1EEENSA_ILi8EEESB_EEENS1_35KernelTmaWarpSpecializedCooperativeEEENS5_IJNSA_ILi128EEESG_SG_EEENS_12float_e4m3_tENS5_IJlSB_lEEESI_SJ_NS4_8TiledMMAINS4_8MMA_AtomIJNS4_4SM904GMMA31MMA_64x128x32_F32E4M3E4M3_SS_TNILNSN_7ScaleInE1ELSP_1EEEEEENS4_6LayoutINS5_IJNSA_ILi2EEESB_SB_EEENS5_IJSB_NSA_ILi0EEESV_EEEEENS5_IJNS4_10UnderscoreESY_SY_EEEEENS4_23SM90_TMA_LOAD_MULTICASTENS4_14ComposedLayoutINS4_7SwizzleILi3ELi4ELi3EEENS4_18smem_ptr_flag_bitsILi8EEENSS_INS5_IJSC_SG_EEENS5_IJSG_SB_EEEEEEEvNS4_8identityENS4_13SM90_TMA_LOADES1A_vS1B_EENS_8epilogue10collective6detail29Sm90TmaWarpSpecializedAdapterINS1F_15DefaultEpilogueISI_SJ_SJ_NS1E_6thread17LinearCombinationISI_Li1EffLNS1J_9ScaleType4KindE0ELNS_15FloatRoundStyleE2ESI_EENS1_15EpilogueDefaultEEEEEvvEEEEvNT_6ParamsE)
        .other          _ZN7cutlass13device_kernelINS_4gemm6kernel13GemmUniversalIN4cute5tupleIJiiiiEEENS1_10collective13CollectiveMmaINS1_37MainloopSm90TmaGmmaWarpSpecializedFP8ILi7ENS5_IJNS4_1CILi1EEENSA_ILi8EEESB_EEENS1_35KernelTmaWarpSpecializedCooperativeEEENS5_IJNSA_ILi128EEESG_SG_EEENS_12float_e4m3_tENS5_IJlSB_lEEESI_SJ_NS4_8TiledMMAINS4_8MMA_AtomIJNS4_4SM904GMMA31MMA_64x128x32_F32E4M3E4M3_SS_TNILNSN_7ScaleInE1ELSP_1EEEEEENS4_6LayoutINS5_IJNSA_ILi2EEESB_SB_EEENS5_IJSB_NSA_ILi0EEESV_EEEEENS5_IJNS4_10UnderscoreESY_SY_EEEEENS4_23SM90_TMA_LOAD_MULTICASTENS4_14ComposedLayoutINS4_7SwizzleILi3ELi4ELi3EEENS4_18smem_ptr_flag_bitsILi8EEENSS_INS5_IJSC_SG_EEENS5_IJSG_SB_EEEEEEEvNS4_8identityENS4_13SM90_TMA_LOADES1A_vS1B_EENS_8epilogue10collective6detail29Sm90TmaWarpSpecializedAdapterINS1F_15DefaultEpilogueISI_SJ_SJ_NS1E_6thread17LinearCombinationISI_Li1EffLNS1J_9ScaleType4KindE0ELNS_15FloatRoundStyleE2ESI_EENS1_15EpilogueDefaultEEEEEvvEEEEvNT_6ParamsE,@"STO_CUDA_ENTRY STV_DEFAULT"
_ZN7cutlass13device_kernelINS_4gemm6kernel13GemmUniversalIN4cute5tupleIJiiiiEEENS1_10collective13CollectiveMmaINS1_37MainloopSm90TmaGmmaWarpSpecializedFP8ILi7ENS5_IJNS4_1CILi1EEENSA_ILi8EEESB_EEENS1_35KernelTmaWarpSpecializedCooperativeEEENS5_IJNSA_ILi128EEESG_SG_EEENS_12float_e4m3_tENS5_IJlSB_lEEESI_SJ_NS4_8TiledMMAINS4_8MMA_AtomIJNS4_4SM904GMMA31MMA_64x128x32_F32E4M3E4M3_SS_TNILNSN_7ScaleInE1ELSP_1EEEEEENS4_6LayoutINS5_IJNSA_ILi2EEESB_SB_EEENS5_IJSB_NSA_ILi0EEESV_EEEEENS5_IJNS4_10UnderscoreESY_SY_EEEEENS4_23SM90_TMA_LOAD_MULTICASTENS4_14ComposedLayoutINS4_7SwizzleILi3ELi4ELi3EEENS4_18smem_ptr_flag_bitsILi8EEENSS_INS5_IJSC_SG_EEENS5_IJSG_SB_EEEEEEEvNS4_8identityENS4_13SM90_TMA_LOADES1A_vS1B_EENS_8epilogue10collective6detail29Sm90TmaWarpSpecializedAdapterINS1F_15DefaultEpilogueISI_SJ_SJ_NS1E_6thread17LinearCombinationISI_Li1EffLNS1J_9ScaleType4KindE0ELNS_15FloatRoundStyleE2ESI_EENS1_15EpilogueDefaultEEEEEvvEEEEvNT_6ParamsE:
[----:B------:R-:W-:Y:S01]  /*0000*/  LDC R1, c[0x0][0x28] ;  /* 0x00000a00ff017b82 */ /* 0x000fe20000000800 */
[----:B------:R-:W0:Y:S01]  /*0010*/  S2R R0, SR_TID.X ;  /* 0x0000000000007919 */ /* 0x000e220000002100 */
[----:B------:R-:W-:Y:S01]  /*0020*/  ELECT P0, URZ, PT ;  /* 0x00000000003f782f */ /* 0x000fe20003800000 */
[----:B------:R-:W-:Y:S01]  /*0030*/  BSSY B0, `(.L_x_0) ;  /* 0x000000f000007945 */ /* 0x000fe20003800000 */
[--C-:B0-----:R-:W-:Y:S02]  /*0040*/  SHF.R.U32.HI R2, RZ, 0x5, R0.reuse ;  /* 0x00000005ff027819 */ /* 0x101fe40000011600 */
[----:B------:R-:W-:-:S03]  /*0050*/  SHF.R.U32.HI R3, RZ, 0x7, R0 ;  /* 0x00000007ff037819 */ /* 0x000fc60000011600 */
[----:B------:R-:W0:Y:S04]  /*0060*/  SHFL.IDX PT, R6, R2, RZ, 0x1f ;  /* 0x00001fff02067589 */ /* 0x000e2800000e0000 */
[----:B------:R1:W2:Y:S01]  /*0070*/  SHFL.IDX PT, R4, R3, RZ, 0x1f ;  /* 0x00001fff03047589 */ /* 0x0002a200000e0000 */
[----:B0-----:R-:W-:-:S13]  /*0080*/  ISETP.NE.OR P0, PT, R6, RZ, !P0 ;  /* 0x000000ff0600720c */ /* 0x001fda0004705670 */
[----:B-12---:R-:W-:Y:S05]  /*0090*/  @P0 BRA `(.L_x_1) ;  /* 0x0000000000200947 */ /* 0x006fea0003800000 */
[----:B------:R-:W-:Y:S02]  /*00a0*/  ULDC.64 UR4, c[0x0][0x198] ;  /* 0x0000660000047ab9 */ /* 0x000fe40000000a00 */
[----:B------:R-:W-:Y:S02]  /*00b0*/  UIADD3 UR6, UP0, UR4, 0xf0, URZ ;  /* 0x000000f004067890 */ /* 0x000fe4000ff1e03f */
[----:B------:R-:W-:Y:S02]  /*00c0*/  UIADD3 UR4, UP1, UR4, 0x1f0, URZ ;  /* 0x000001f004047890 */ /* 0x000fe4000ff3e03f */
[----:B------:R-:W-:Y:S02]  /*00d0*/  UIADD3.X UR7, URZ, UR5, URZ, UP0, !UPT ;  /* 0x000000053f077290 */ /* 0x000fe400087fe43f */
[----:B------:R-:W-:-:S07]  /*00e0*/  UIADD3.X UR5, URZ, UR5, URZ, UP1, !UPT ;  /* 0x000000053f057290 */ /* 0x000fce0008ffe43f */
[----:B------:R0:W-:Y:S02]  /*00f0*/  UTMACCTL.PF [UR6] ;  /* 0x00000000060079b9 */ /* 0x0001e40008040000 */
[----:B------:R0:W-:Y:S02]  /*0100*/  UTMACCTL.PF [UR4] ;  /* 0x00000000040079b9 */ /* 0x0001e40008040000 */
[----:B0-----:R-:W-:Y:S01]  /*0110*/  NOP ;  /* 0x0000000000007918 */ /* 0x001fe20000000000 */
.L_x_1:
[----:B------:R-:W-:Y:S05]  /*0120*/  BSYNC B0 ;  /* 0x0000000000007941 */ /* 0x000fea0003800000 */
.L_x_0:
[----:B------:R-:W0:Y:S02]  /*0130*/  SHFL.IDX PT, R3, R2, RZ, 0x1f ;  /* 0x00001fff02037589 */ /* 0x000e2400000e0000 */
[----:B0-----:R-:W-:-:S13]  /*0140*/  ISETP.NE.AND P0, PT, R3, RZ, PT ;  /* 0x000000ff0300720c */ /* 0x001fda0003f05270 */
[----:B------:R-:W-:Y:S05]  /*0150*/  @P0 BRA `(.L_x_2) ;  /* 0x0000000000700947 */ /* 0x000fea0003800000 */
[----:B------:R-:W0:Y:S01]  /*0160*/  S2UR UR8, SR_CgaCtaId ;  /* 0x00000000000879c3 */ /* 0x000e220000008800 */
[----:B------:R-:W-:Y:S01]  /*0170*/  UMOV UR4, 0x400 ;  /* 0x0000040000047882 */ /* 0x000fe20000000000 */
[----:B------:R-:W-:Y:S01]  /*0180*/  UMOV UR5, 0x1 ;  /* 0x0000000100057882 */ /* 0x000fe20000000000 */
[----:B------:R-:W-:Y:S01]  /*0190*/  UMOV UR6, 0x10 ;  /* 0x0000001000067882 */ /* 0x000fe20000000000 */
[----:B------:R-:W-:Y:S01]  /*01a0*/  ELECT P0, URZ, PT ;  /* 0x00000000003f782f */ /* 0x000fe20003800000 */
[----:B------:R-:W-:-:S04]  /*01b0*/  UIADD3 UR6, -UR6, 0x100000, URZ ;  /* 0x0010000006067890 */ /* 0x000fc8000fffe13f */
[----:B------:R-:W-:Y:S02]  /*01c0*/  USHF.L.U32 UR7, UR6, 0xb, URZ ;  /* 0x0000000b06077899 */ /* 0x000fe4000800063f */
[----:B------:R-:W-:Y:S02]  /*01d0*/  USHF.L.U32 UR6, UR6, 0x1, URZ ;  /* 0x0000000106067899 */ /* 0x000fe4000800063f */
[----:B0-----:R-:W-:Y:S02]  /*01e0*/  ULEA UR8, UR8, UR4, 0x18 ;  /* 0x0000000408087291 */ /* 0x001fe4000f8ec03f */
[----:B------:R-:W-:-:S04]  /*01f0*/  UIADD3 UR4, -UR5, 0x100000, URZ ;  /* 0x0010000005047890 */ /* 0x000fc8000fffe13f */
[----:B------:R-:W-:Y:S02]  /*0200*/  USHF.L.U32 UR5, UR4, 0xb, URZ ;  /* 0x0000000b04057899 */ /* 0x000fe4000800063f */
[----:B------:R-:W-:Y:S01]  /*0210*/  USHF.L.U32 UR4, UR4, 0x1, URZ ;  /* 0x0000000104047899 */ /* 0x000fe2000800063f */
[----:B------:R-:W0:Y:S11]  /*0220*/  FENCE.VIEW.ASYNC.S ;  /* 0x00000000000073c6 */ /* 0x000e360000000000 */
[----:B0-----:R0:W1:Y:S01]  /*0230*/  SYNCS.EXCH.64 URZ, [UR8], UR4 ;  /* 0x00000004083f75b2 */ /* 0x0010620008000100 */
[----:B------:R0:W2:Y:S01]  /*0240*/  SYNCS.EXCH.64 URZ, [UR8+0x38], UR6 ;  /* 0x00003806083f75b2 */ /* 0x0000a20008000100 */
[----:B------:R0:W3:Y:S01]  /*0250*/  SYNCS.EXCH.64 URZ, [UR8+0x8], UR4 ;  /* 0x00000804083f75b2 */ /* 0x0000e20008000100 */
[----:B------:R0:W4:Y:S01]  /*0260*/  SYNCS.EXCH.64 URZ, [UR8+0x40], UR6 ;  /* 0x00004006083f75b2 */ /* 0x0001220008000100 */
[----:B------:R0:W0:Y:S01]  /*0270*/  SYNCS.EXCH.64 URZ, [UR8+0x10], UR4 ;  /* 0x00001004083f75b2 */ /* 0x0000220008000100 */
        /* <DEDUP_REMOVED lines=9> */
[----:B------:R-:W-:Y:S01]  /*0310*/  NOP ;  /* 0x0000000000007918 */ /* 0x000fe20000000000 */
.L_x_2:
[----:B------:R-:W5:Y:S01]  /*0320*/  SHFL.IDX PT, R2, R2, RZ, 0x1f ;  /* 0x00001fff02027589 */ /* 0x000f6200000e0000 */
[----:B------:R-:W-:Y:S01]  /*0330*/  SHF.R.S32.HI R5, RZ, 0x1f, R0 ;  /* 0x0000001fff057819 */ /* 0x000fe20000011400 */
[----:B0-----:R-:W0:Y:S01]  /*0340*/  S2UR UR8, SR_CTAID.X ;  /* 0x00000000000879c3 */ /* 0x001e220000002500 */
[----:B------:R-:W-:Y:S01]  /*0350*/  ELECT P0, URZ, PT ;  /* 0x00000000003f782f */ /* 0x000fe20003800000 */
[----:B------:R-:W1:Y:S01]  /*0360*/  S2R R8, SR_CTAID.Y ;  /* 0x0000000000087919 */ /* 0x000e620000002600 */
[----:B------:R-:W-:Y:S01]  /*0370*/  LEA.HI R5, R5, R0, RZ, 0x7 ;  /* 0x0000000005057211 */ /* 0x000fe200078f38ff */
[----:B------:R-:W-:Y:S01]  /*0380*/  ULDC UR4, c[0x0][0x154] ;  /* 0x0000550000047ab9 */ /* 0x000fe20000000800 */
[----:B------:R-:W-:Y:S01]  /*0390*/  NOP ;  /* 0x0000000000007918 */ /* 0x000fe20000000000 */
[----:B------:R-:W-:Y:S01]  /*03a0*/  NOP ;  /* 0x0000000000007918 */ /* 0x000fe20000000000 */
[----:B------:R-:W-:Y:S01]  /*03b0*/  LOP3.LUT R5, R5, 0xffffff80, RZ, 0xc0, !PT ;  /* 0xffffff8005057812 */ /* 0x000fe200078ec0ff */
[----:B------:R-:W2:Y:S04]  /*03c0*/  LDC R14, c[0x0][0x140] ;  /* 0x00005000ff0e7b82 */ /* 0x000ea80000000800 */
[----:B------:R-:W-:-:S04]  /*03d0*/  IMAD.IADD R5, R0, 0x1, -R5 ;  /* 0x0000000100057824 */ /* 0x000fc800078e0a05 */
[----:B------:R-:W3:Y:S01]  /*03e0*/  LDC R19, c[0x0][0x148] ;  /* 0x00005200ff137b82 */ /* 0x000ee20000000800 */
[----:B------:R-:W-:Y:S02]  /*03f0*/  SHF.R.S32.HI R10, RZ, 0x1f, R5 ;  /* 0x0000001fff0a7819 */ /* 0x000fe40000011405 */
[----:B------:R-:W-:Y:S02]  /*0400*/  LOP3.LUT P2, RZ, R5, 0x7, RZ, 0xc0, !PT ;  /* 0x0000000705ff7812 */ /* 0x000fe4000784c0ff */
[----:B------:R-:W-:Y:S02]  /*0410*/  LEA.HI R10, R10, R5, RZ, 0x3 ;  /* 0x000000050a0a7211 */ /* 0x000fe400078f18ff */
[----:B-----5:R-:W-:Y:S01]  /*0420*/  ISETP.NE.OR P0, PT, R2, RZ, !P0 ;  /* 0x000000ff0200720c */ /* 0x020fe20004705670 */
[----:B------:R-:W5:Y:S01]  /*0430*/  LDC R12, c[0x0][0x144] ;  /* 0x00005100ff0c7b82 */ /* 0x000f620000000800 */
[--C-:B------:R-:W-:Y:S02]  /*0440*/  SHF.R.S32.HI R2, RZ, 0x3, R10.reuse ;  /* 0x00000003ff027819 */ /* 0x100fe4000001140a */
[----:B------:R-:W-:-:S02]  /*0450*/  SHF.R.S32.HI R7, RZ, 0x1f, R10 ;  /* 0x0000001fff077819 */ /* 0x000fc4000001140a */
[----:B------:R-:W-:Y:S02]  /*0460*/  SHF.R.S32.HI R10, RZ, 0x1f, R3 ;  /* 0x0000001fff0a7819 */ /* 0x000fe40000011403 */
[----:B------:R-:W-:Y:S02]  /*0470*/  LEA.HI R7, R7, R2, RZ, 0x2 ;  /* 0x0000000207077211 */ /* 0x000fe400078f10ff */
[----:B------:R-:W-:Y:S02]  /*0480*/  LEA.HI R10, R10, R3, RZ, 0x2 ;  /* 0x000000030a0a7211 */ /* 0x000fe400078f10ff */
[----:B------:R-:W-:Y:S01]  /*0490*/  LOP3.LUT R7, R7, 0xfffffffc, RZ, 0xc0, !PT ;  /* 0xfffffffc07077812 */ /* 0x000fe200078ec0ff */
[----:B------:R-:W-:Y:S01]  /*04a0*/  VOTEU.ALL UP0, P0 ;  /* 0x00000000003f7886 */ /* 0x000fe20000000000 */
[----:B-1----:R-:W-:Y:S01]  /*04b0*/  I2FP.F32.U32 R11, R8 ;  /* 0x00000008000b7245 */ /* 0x002fe20000201000 */
[----:B------:R-:W-:Y:S01]  /*04c0*/  VOTEU.ALL UP1, P0 ;  /* 0x00000000003f7886 */ /* 0x000fe20000020000 */
[----:B------:R-:W-:Y:S01]  /*04d0*/  LOP3.LUT R10, R10, 0x3ffffffc, RZ, 0xc0, !PT ;  /* 0x3ffffffc0a0a7812 */ /* 0x000fe200078ec0ff */
[----:B------:R-:W-:Y:S01]  /*04e0*/  IMAD.IADD R7, R2, 0x1, -R7 ;  /* 0x0000000102077824 */ /* 0x000fe200078e0a07 */
[----:B------:R-:W1:Y:S01]  /*04f0*/  @!UP0 S2UR UR7, SR_CgaCtaId ;  /* 0x00000000000789c3 */ /* 0x000e620000008800 */
[----:B0-----:R-:W-:Y:S01]  /*0500*/  I2FP.F32.U32 R2, UR8 ;  /* 0x0000000800027c45 */ /* 0x001fe20008201000 */
[----:B------:R-:W-:Y:S01]  /*0510*/  FMUL R13, R11, UR4 ;  /* 0x000000040b0d7c20 */ /* 0x000fe20008400000 */
[----:B------:R-:W-:Y:S01]  /*0520*/  ULDC UR4, c[0x0][0x150] ;  /* 0x0000540000047ab9 */ /* 0x000fe20000000800 */
[----:B------:R-:W-:Y:S01]  /*0530*/  IMAD.IADD R10, R3, 0x1, -R10 ;  /* 0x00000001030a7824 */ /* 0x000fe200078e0a0a */
[----:B------:R-:W-:Y:S01]  /*0540*/  SHF.R.S32.HI R3, RZ, 0x1f, R6 ;  /* 0x0000001fff037819 */ /* 0x000fe20000011406 */
[----:B------:R-:W-:Y:S01]  /*0550*/  FMUL R11, R2, UR4 ;  /* 0x00000004020b7c20 */ /* 0x000fe20008400000 */
[----:B------:R-:W-:Y:S01]  /*0560*/  UMOV UR4, 0x20 ;  /* 0x0000002000047882 */ /* 0x000fe20000000000 */
[----:B------:R-:W0:Y:S01]  /*0570*/  F2I.U32.TRUNC.NTZ R13, R13 ;  /* 0x0000000d000d7305 */ /* 0x000e22000020f000 */
[----:B------:R-:W-:Y:S01]  /*0580*/  LEA.HI R3, R3, R6, RZ, 0x2 ;  /* 0x0000000603037211 */ /* 0x000fe200078f10ff */
[----:B------:R-:W-:Y:S01]  /*0590*/  IMAD R7, R10, 0x4, R7 ;  /* 0x000000040a077824 */ /* 0x000fe200078e0207 */
[----:B------:R-:W-:Y:S01]  /*05a0*/  @!UP0 UMOV UR6, 0x400 ;  /* 0x0000040000068882 */ /* 0x000fe20000000000 */
[----:B------:R-:W-:-:S04]  /*05b0*/  @!UP0 UIADD3 UR4, -UR4, 0x100000, URZ ;  /* 0x0010000004048890 */ /* 0x000fc8000fffe13f */
[----:B------:R-:W-:Y:S02]  /*05c0*/  @!UP0 USHF.L.U32 UR5, UR4, 0xb, URZ ;  /* 0x0000000b04058899 */ /* 0x000fe4000800063f */
[----:B------:R-:W-:Y:S01]  /*05d0*/  @!UP0 USHF.L.U32 UR4, UR4, 0x1, URZ ;  /* 0x0000000104048899 */ /* 0x000fe2000800063f */
[----:B------:R-:W-:Y:S01]  /*05e0*/  LOP3.LUT R3, R3, 0xfffffffc, RZ, 0xc0, !PT ;  /* 0xfffffffc03037812 */ /* 0x000fe200078ec0ff */
[C---:B------:R-:W-:Y:S01]  /*05f0*/  IMAD.SHL.U32 R2, R7.reuse, 0x4, RZ ;  /* 0x0000000407027824 */ /* 0x040fe200078e00ff */
[----:B--2---:R-:W-:Y:S01]  /*0600*/  ISETP.EQ.U32.AND P4, PT, R14, 0x1, PT ;  /* 0x000000010e00780c */ /* 0x004fe20003f82070 */
[----:B------:R-:W2:Y:S01]  /*0610*/  F2I.U32.TRUNC.NTZ R11, R11 ;  /* 0x0000000b000b7305 */ /* 0x000ea2000020f000 */
[----:B------:R-:W-:Y:S02]  /*0620*/  VIADD R10, R4, 0xffffffff ;  /* 0xffffffff040a7836 */ /* 0x000fe40000000000 */
[----:B------:R-:W-:Y:S01]  /*0630*/  IMAD.IADD R6, R6, 0x1, -R3 ;  /* 0x0000000106067824 */ /* 0x000fe200078e0a03 */
[----:B------:R-:W-:-:S02]  /*0640*/  LOP3.LUT R5, R7, 0xc, R2, 0x78, !PT ;  /* 0x0000000c07057812 */ /* 0x000fc400078e7802 */
[----:B------:R-:W-:Y:S01]  /*0650*/  ISETP.GE.U32.AND P5, PT, R10, 0x2, PT ;  /* 0x000000020a00780c */ /* 0x000fe20003fa6070 */
[----:B0-----:R-:W-:Y:S01]  /*0660*/  IMAD.MOV R20, RZ, RZ, -R13 ;  /* 0x000000ffff147224 */ /* 0x001fe200078e0a0d */
[----:B-1----:R-:W-:Y:S01]  /*0670*/  @!UP0 ULEA UR6, UR7, UR6, 0x18 ;  /* 0x0000000607068291 */ /* 0x002fe2000f8ec03f */
[C---:B------:R-:W-:Y:S01]  /*0680*/  ISETP.NE.AND P1, PT, R6.reuse, 0x3, PT ;  /* 0x000000030600780c */ /* 0x040fe20003f25270 */
[----:B------:R-:W-:Y:S01]  /*0690*/  VOTEU.ALL UP0, P0 ;  /* 0x00000000003f7886 */ /* 0x000fe20000000000 */
[----:B---3--:R-:W-:Y:S01]  /*06a0*/  IMAD R2, R19, R20, R8 ;  /* 0x0000001413027224 */ /* 0x008fe200078e0208 */
[----:B------:R-:W-:Y:S02]  /*06b0*/  ISETP.LT.U32.AND P0, PT, R5, 0x8, !P2 ;  /* 0x000000080500780c */ /* 0x000fe40005701070 */
[----:B------:R-:W-:Y:S01]  /*06c0*/  ISETP.EQ.OR P1, PT, R6, RZ, !P1 ;  /* 0x000000ff0600720c */ /* 0x000fe20004f22670 */
[----:B--2---:R-:W-:Y:S01]  /*06d0*/  IMAD.MOV R11, RZ, RZ, -R11 ;  /* 0x000000ffff0b7224 */ /* 0x004fe200078e0a0b */
[----:B------:R-:W-:-:S02]  /*06e0*/  ISETP.NE.AND P3, PT, R2, R5, PT ;  /* 0x000000050200720c */ /* 0x000fc40003f65270 */
[----:B------:R-:W-:Y:S01]  /*06f0*/  ISETP.EQ.AND P1, PT, R4, RZ, P1 ;  /* 0x000000ff0400720c */ /* 0x000fe20000f22270 */
[----:B-----5:R-:W-:Y:S01]  /*0700*/  IMAD R11, R12, R11, UR8 ;  /* 0x000000080c0b7e24 */ /* 0x020fe2000f8e020b */
[----:B------:R-:W-:Y:S01]  /*0710*/  ISETP.NE.AND P2, PT, R4, RZ, PT ;  /* 0x000000ff0400720c */ /* 0x000fe20003f45270 */
[----:B------:R-:W0:Y:S02]  /*0720*/  FENCE.VIEW.ASYNC.S ;  /* 0x00000000000073c6 */ /* 0x000e240000000000 */
[----:B0-----:R0:W1:Y:S01]  /*0730*/  @!UP0 SYNCS.EXCH.64 URZ, [UR6+0x80], UR4 ;  /* 0x00008004063f85b2 */ /* 0x0010620008000100 */
[----:B------:R-:W-:Y:S02]  /*0740*/  SEL R4, RZ, 0x1, !P1 ;  /* 0x00000001ff047807 */ /* 0x000fe40004800000 */
[----:B------:R-:W-:Y:S02]  /*0750*/  ISETP.EQ.OR P3, PT, R11, RZ, !P3 ;  /* 0x000000ff0b00720c */ /* 0x000fe40005f62670 */
[----:B------:R-:W-:-:S02]  /*0760*/  SEL R4, R4, 0x2, P5 ;  /* 0x0000000204047807 */ /* 0x000fc40002800000 */
[----:B------:R-:W-:Y:S01]  /*0770*/  PLOP3.LUT P0, PT, P0, P3, PT, 0x80, 0x0 ;  /* 0x000000000000781c */ /* 0x000fe20000707070 */
[----:B------:R0:W2:Y:S01]  /*0780*/  @!UP1 SYNCS.EXCH.64 URZ, [UR6+0x88], UR4 ;  /* 0x00008804063f95b2 */ /* 0x0000a20008000100 */
[----:B------:R-:W-:Y:S01]  /*0790*/  NOP ;  /* 0x0000000000007918 */ /* 0x000fe20000000000 */
[----:B------:R-:W-:Y:S10]  /*07a0*/  @!P4 BRA `(.L_x_3) ;  /* 0x000000000008c947 */ /* 0x000ff40003800000 */
[----:B-12-4-:R-:W-:Y:S01]  /*07b0*/  UCGABAR_ARV ;  /* 0x00000000000079c7 */ /* 0x016fe20008000000 */
[----:B------:R-:W-:Y:S05]  /*07c0*/  BRA `(.L_x_4) ;  /* 0x0000000000047947 */ /* 0x000fea0003800000 */
.L_x_3:
[----:B-12-4-:R-:W-:Y:S01]  /*07d0*/  NOP ;  /* 0x0000000000007918 */ /* 0x016fe20000000000 */
.L_x_4:
[----:B------:R-:W1:Y:S01]  /*07e0*/  LDC R2, c[0x0][0x65c] ;  /* 0x00019700ff027b82 */ /* 0x000e620000000800 */
[----:B------:R-:W-:Y:S01]  /*07f0*/  IMAD.MOV.U32 R3, RZ, RZ, RZ ;  /* 0x000000ffff037224 */ /* 0x000fe200078e00ff */
[----:B-1----:R-:W-:Y:S01]  /*0800*/  ISETP.NE.AND P3, PT, R2, 0x1, PT ;  /* 0x000000010200780c */ /* 0x002fe20003f65270 */
[----:B------:R-:W-:-:S12]  /*0810*/  IMAD.U32 R2, RZ, RZ, UR8 ;  /* 0x00000008ff027e24 */ /* 0x000fd8000f8e00ff */
[----:B------:R-:W1:Y:S01]  /*0820*/  @P3 LDC R15, c[0x0][0x10] ;  /* 0x00000400ff0f3b82 */ /* 0x000e620000000800 */
[----:B------:R-:W-:Y:S02]  /*0830*/  @P3 IMAD.MOV.U32 R9, RZ, RZ, RZ ;  /* 0x000000ffff093224 */ /* 0x000fe400078e00ff */
[----:B------:R-:W-:-:S05]  /*0840*/  @P3 IMAD.MOV.U32 R7, RZ, RZ, RZ ;  /* 0x000000ffff073224 */ /* 0x000fca00078e00ff */
[----:B------:R-:W2:Y:S01]  /*0850*/  @!P3 LDC R13, c[0x0][0xc] ;  /* 0x00000300ff0dbb82 */ /* 0x000ea20000000800 */
[----:B-1----:R-:W-:-:S04]  /*0860*/  @P3 IMAD.WIDE.U32 R14, R15, UR8, R8 ;  /* 0x000000080f0e3c25 */ /* 0x002fc8000f8e0008 */
[----:B--2---:R-:W-:-:S04]  /*0870*/  @!P3 IMAD.WIDE.U32 R12, R8, R13, R2 ;  /* 0x0000000d080cb225 */ /* 0x004fc800078e0002 */
[----:B------:R-:W-:Y:S02]  /*0880*/  @P3 IMAD.MOV.U32 R2, RZ, RZ, R14 ;  /* 0x000000ffff023224 */ /* 0x000fe400078e000e */
[----:B------:R-:W-:Y:S02]  /*0890*/  @P3 IMAD.IADD R3, R15, 0x1, R7 ;  /* 0x000000010f033824 */ /* 0x000fe400078e0207 */
[----:B------:R-:W-:Y:S02]  /*08a0*/  @!P3 IMAD.MOV.U32 R2, RZ, RZ, R12 ;  /* 0x000000ffff02b224 */ /* 0x000fe400078e000c */
[----:B------:R-:W-:Y:S01]  /*08b0*/  @!P3 IMAD.MOV.U32 R3, RZ, RZ, R13 ;  /* 0x000000ffff03b224 */ /* 0x000fe200078e000d */
[----:B------:R-:W-:Y:S06]  /*08c0*/  @!P4 BRA `(.L_x_5) ;  /* 0x00000000000cc947 */ /* 0x000fec0003800000 */
[----:B------:R-:W-:Y:S01]  /*08d0*/  UCGABAR_WAIT ;  /* 0x0000000000007dc7 */ /* 0x000fe20008000000 */
[----:B------:R-:W-:Y:S01]  /*08e0*/  CCTL.IVALL ;  /* 0x00000000ff00798f */ /* 0x000fe20002000000 */
[----:B------:R-:W-:Y:S05]  /*08f0*/  BRA `(.L_x_6) ;  /* 0x0000000000047947 */ /* 0x000fea0003800000 */
.L_x_5:
[----:B------:R-:W-:Y:S06]  /*0900*/  BAR.SYNC.DEFER_BLOCKING 0x0 ;  /* 0x0000000000007b1d */ /* 0x000fec0000010000 */
.L_x_6:
[----:B------:R-:W-:Y:S05]  /*0910*/  @!P2 BRA `(.L_x_7) ;  /* 0x0000007400a0a947 */ /* 0x000fea0003800000 */
[----:B------:R-:W-:-:S13]  /*0920*/  ISETP.GT.U32.AND P1, PT, R10, 0x1, PT ;  /* 0x000000010a00780c */ /* 0x000fda0003f24070 */
[----:B0-----:R-:W-:Y:S05]  /*0930*/  @P1 EXIT ;  /* 0x000000000000194d */ /* 0x001fea0003800000 */
[----:B------:R-:W-:Y:S01]  /*0940*/  ULDC.64 UR4, c[0x0][0x650] ;  /* 0x0001940000047ab9 */ /* 0x000fe20000000a00 */
[----:B------:R-:W-:Y:S01]  /*0950*/  PRMT R14, RZ, 0x7610, R14 ;  /* 0x00007610ff0e7816 */ /* 0x000fe2000000000e */
[----:B------:R-:W-:Y:S01]  /*0960*/  IMAD.MOV.U32 R7, RZ, RZ, -0x1 ;  /* 0xffffffffff077424 */ /* 0x000fe200078e00ff */
[----:B------:R-:W-:Y:S01]  /*0970*/  ISETP.GE.U32.AND P1, PT, R2, UR4, PT ;  /* 0x0000000402007c0c */ /* 0x000fe2000bf26070 */
[----:B------:R-:W-:Y:S02]  /*0980*/  IMAD.MOV.U32 R10, RZ, RZ, -0x1 ;  /* 0xffffffffff0a7424 */ /* 0x000fe400078e00ff */
[----:B------:R-:W-:Y:S01]  /*0990*/  IMAD.MOV.U32 R6, RZ, RZ, -0x1 ;  /* 0xffffffffff067424 */ /* 0x000fe200078e00ff */
[----:B------:R-:W-:-:S13]  /*09a0*/  ISETP.GE.U32.AND.EX P1, PT, R3, UR5, PT, P1 ;  /* 0x0000000503007c0c */ /* 0x000fda000bf26110 */
[----:B------:R-:W-:Y:S05]  /*09b0*/  @P1 BRA `(.L_x_8) ;  /* 0x0000000400281947 */ /* 0x000fea0003800000 */
[----:B------:R-:W0:Y:S01]  /*09c0*/  LDC.64 R22, c[0x0][0x628] ;  /* 0x00018a00ff167b82 */ /* 0x000e220000000a00 */
[----:B------:R-:W-:Y:S02]  /*09d0*/  IMAD.MOV.U32 R6, RZ, RZ, R2 ;  /* 0x000000ffff067224 */ /* 0x000fe400078e0002 */
[----:B------:R-:W-:-:S05]  /*09e0*/  IMAD.MOV.U32 R7, RZ, RZ, R3 ;  /* 0x000000ffff077224 */ /* 0x000fca00078e0003 */
[----:B------:R-:W1:Y:S08]  /*09f0*/  LDC R10, c[0x0][0x630] ;  /* 0x00018c00ff0a7b82 */ /* 0x000e700000000800 */
[----:B------:R-:W2:Y:S01]  /*0a00*/  LDC.64 R24, c[0x0][0x620] ;  /* 0x00018800ff187b82 */ /* 0x000ea20000000a00 */
[----:B0-----:R-:W-:-:S04]  /*0a10*/  ISETP.NE.U32.AND P1, PT, R22, RZ, PT ;  /* 0x000000ff1600720c */ /* 0x001fc80003f25070 */
[----:B------:R-:W-:-:S13]  /*0a20*/  ISETP.NE.AND.EX P1, PT, R23, RZ, PT, P1 ;  /* 0x000000ff1700720c */ /* 0x000fda0003f25310 */
[----:B-12---:R-:W-:Y:S05]  /*0a30*/  @!P1 BRA `(.L_x_9) ;  /* 0x0000000000289947 */ /* 0x006fea0003800000 */
[----:B------:R-:W0:Y:S02]  /*0a40*/  LDC R15, c[0x0][0x634] ;  /* 0x00018d00ff0f7b82 */ /* 0x000e240000000800 */
[----:B0-----:R-:W-:-:S05]  /*0a50*/  IADD3 R15, P1, R2, R15, RZ ;  /* 0x0000000f020f7210 */ /* 0x001fca0007f3e0ff */
[----:B------:R-:W-:-:S04]  /*0a60*/  IMAD.X R17, RZ, RZ, R3, P1 ;  /* 0x000000ffff117224 */ /* 0x000fc800008e0603 */
[----:B------:R-:W-:-:S04]  /*0a70*/  IMAD.WIDE.U32 R6, R17, R22, RZ ;  /* 0x0000001611067225 */ /* 0x000fc800078e00ff */
[----:B------:R-:W-:-:S04]  /*0a80*/  IMAD.WIDE.U32 R12, P1, R15, R23, R6 ;  /* 0x000000170f0c7225 */ /* 0x000fc80007820006 */
[----:B------:R-:W-:-:S04]  /*0a90*/  IMAD.WIDE.U32 R6, R15, R22, RZ ;  /* 0x000000160f067225 */ /* 0x000fc800078e00ff */
[----:B------:R-:W-:Y:S01]  /*0aa0*/  IMAD.X R15, RZ, RZ, RZ, P1 ;  /* 0x000000ffff0f7224 */ /* 0x000fe200008e06ff */
[----:B------:R-:W-:Y:S01]  /*0ab0*/  IADD3 RZ, P1, R7, R12, RZ ;  /* 0x0000000c07ff7210 */ /* 0x000fe20007f3e0ff */
[----:B------:R-:W-:-:S04]  /*0ac0*/  IMAD.MOV.U32 R14, RZ, RZ, R13 ;  /* 0x000000ffff0e7224 */ /* 0x000fc800078e000d */
[----:B------:R-:W-:-:S08]  /*0ad0*/  IMAD.WIDE.U32.X R6, R17, R23, R14, P1 ;  /* 0x0000001711067225 */ /* 0x000fd000008e040e */
.L_x_9:
[----:B------:R-:W0:Y:S01]  /*0ae0*/  LDC.64 R22, c[0x0][0x640] ;  /* 0x00019000ff167b82 */ /* 0x000e220000000a00 */
[--C-:B------:R-:W-:Y:S01]  /*0af0*/  SHF.R.U64 R26, R6, R10, R7.reuse ;  /* 0x0000000a061a7219 */ /* 0x100fe20000001207 */
[----:B------:R-:W-:Y:S01]  /*0b00*/  IMAD R20, R19, R20, R8 ;  /* 0x0000001413147224 */ /* 0x000fe200078e0208 */
[----:B------:R-:W-:Y:S01]  /*0b10*/  SHF.R.U32.HI R6, RZ, R10, R7 ;  /* 0x0000000aff067219 */ /* 0x000fe20000011607 */
[----:B------:R-:W-:Y:S01]  /*0b20*/  IMAD.MOV.U32 R19, RZ, RZ, 0x1 ;  /* 0x00000001ff137424 */ /* 0x000fe200078e00ff */
[----:B------:R-:W-:-:S03]  /*0b30*/  IADD3 R9, P1, RZ, -R26, RZ ;  /* 0x8000001aff097210 */ /* 0x000fc60007f3e0ff */
[----:B------:R-:W1:Y:S02]  /*0b40*/  LDC R12, c[0x0][0x618] ;  /* 0x00018600ff0c7b82 */ /* 0x000e640000000800 */
[----:B------:R-:W-:-:S04]  /*0b50*/  IMAD.X R7, RZ, RZ, ~R6, P1 ;  /* 0x000000ffff077224 */ /* 0x000fc800008e0e06 */
[-C--:B------:R-:W-:Y:S02]  /*0b60*/  IMAD R10, R7, R24.reuse, RZ ;  /* 0x00000018070a7224 */ /* 0x080fe400078e02ff */
[----:B------:R-:W2:Y:S01]  /*0b70*/  LDC R16, c[0x0][0x608] ;  /* 0x00018200ff107b82 */ /* 0x000ea20000000800 */
[----:B------:R-:W-:-:S04]  /*0b80*/  IMAD.WIDE.U32 R6, R9, R24, R2 ;  /* 0x0000001809067225 */ /* 0x000fc800078e0002 */
[----:B------:R-:W-:-:S03]  /*0b90*/  IMAD R9, R9, R25, R10 ;  /* 0x0000001909097224 */ /* 0x000fc600078e020a */
[----:B------:R-:W3:Y:S01]  /*0ba0*/  LDC R18, c[0x0][0x658] ;  /* 0x00019600ff127b82 */ /* 0x000ee20000000800 */
[----:B------:R-:W-:Y:S01]  /*0bb0*/  IMAD.IADD R7, R7, 0x1, R9 ;  /* 0x0000000107077824 */ /* 0x000fe200078e0209 */
[----:B0-----:R-:W-:Y:S01]  /*0bc0*/  ISETP.NE.U32.AND P1, PT, R22, RZ, PT ;  /* 0x000000ff1600720c */ /* 0x001fe20003f25070 */
[----:B------:R-:W-:-:S03]  /*0bd0*/  IMAD.MOV.U32 R9, RZ, RZ, -0x1 ;  /* 0xffffffffff097424 */ /* 0x000fc600078e00ff */
[----:B------:R-:W-:Y:S02]  /*0be0*/  ISETP.NE.AND.EX P1, PT, R23, RZ, PT, P1 ;  /* 0x000000ff1700720c */ /* 0x000fe40003f25310 */
[----:B------:R-:W0:Y:S01]  /*0bf0*/  LDC R17, c[0x0][0x600] ;  /* 0x00018000ff117b82 */ /* 0x000e220000000800 */
[-CC-:B-1----:R-:W-:Y:S02]  /*0c00*/  SHF.R.U64 R14, R6, R12.reuse, R7.reuse ;  /* 0x0000000c060e7219 */ /* 0x182fe40000001207 */
[----:B------:R-:W-:-:S05]  /*0c10*/  SHF.R.U32.HI R7, RZ, R12, R7 ;  /* 0x0000000cff077219 */ /* 0x000fca0000011607 */
[----:B------:R-:W1:Y:S01]  /*0c20*/  LDC R21, c[0x0][0x648] ;  /* 0x00019200ff157b82 */ /* 0x000e620000000800 */
[-CC-:B--2---:R-:W-:Y:S02]  /*0c30*/  SHF.R.U64 R27, R14, R16.reuse, R7.reuse ;  /* 0x000000100e1b7219 */ /* 0x184fe40000001207 */
[----:B------:R-:W-:-:S05]  /*0c40*/  SHF.R.U32.HI R7, RZ, R16, R7 ;  /* 0x00000010ff077219 */ /* 0x000fca0000011607 */
[----:B------:R-:W2:Y:S01]  /*0c50*/  LDC R25, c[0x0][0x638] ;  /* 0x00018e00ff197b82 */ /* 0x000ea20000000800 */
[-C--:B---3--:R-:W-:Y:S02]  /*0c60*/  SHF.L.U32 R6, R9, R18.reuse, RZ ;  /* 0x0000001209067219 */ /* 0x088fe400000006ff */
[--C-:B------:R-:W-:Y:S02]  /*0c70*/  SHF.R.U64 R16, R27, R18, R7.reuse ;  /* 0x000000121b107219 */ /* 0x100fe40000001207 */
[----:B------:R-:W-:Y:S02]  /*0c80*/  LOP3.LUT R10, RZ, R6, RZ, 0x33, !PT ;  /* 0x00000006ff0a7212 */ /* 0x000fe400078e33ff */
[----:B------:R-:W-:Y:S01]  /*0c90*/  SHF.R.U32.HI R7, RZ, R18, R7 ;  /* 0x00000012ff077219 */ /* 0x000fe20000011607 */
[----:B------:R-:W3:Y:S01]  /*0ca0*/  LDC R24, c[0x0][0x610] ;  /* 0x00018400ff187b82 */ /* 0x000ee20000000800 */
[----:B------:R-:W-:Y:S01]  /*0cb0*/  IMAD.MOV.U32 R6, RZ, RZ, R16 ;  /* 0x000000ffff067224 */ /* 0x000fe200078e0010 */
[----:B------:R-:W-:Y:S06]  /*0cc0*/  @!P1 BRA `(.L_x_10) ;  /* 0x0000000000289947 */ /* 0x000fec0003800000 */
[----:B------:R-:W4:Y:S02]  /*0cd0*/  LDC R13, c[0x0][0x64c] ;  /* 0x00019300ff0d7b82 */ /* 0x000f240000000800 */
[----:B----4-:R-:W-:-:S05]  /*0ce0*/  IADD3 R13, P1, R16, R13, RZ ;  /* 0x0000000d100d7210 */ /* 0x010fca0007f3e0ff */
        /* <DEDUP_REMOVED lines=8> */
.L_x_10:
[----:B-1----:R-:W-:Y:S01]  /*0d70*/  SHF.R.U64 R8, R6, R21, R7 ;  /* 0x0000001506087219 */ /* 0x002fe20000001207 */
[----:B0-----:R-:W-:Y:S01]  /*0d80*/  VIADD R9, R17, 0xffffffff ;  /* 0xffffffff11097836 */ /* 0x001fe20000000000 */
[----:B------:R-:W-:Y:S02]  /*0d90*/  SHF.L.U32 R6, R19, R18, RZ ;  /* 0x0000001213067219 */ /* 0x000fe400000006ff */
[----:B------:R-:W-:Y:S01]  /*0da0*/  LOP3.LUT R7, R27, R10, RZ, 0xc0, !PT ;  /* 0x0000000a1b077212 */ /* 0x000fe200078ec0ff */
[----:B------:R-:W-:Y:S01]  /*0db0*/  IMAD.MOV R10, RZ, RZ, -R8 ;  /* 0x000000ffff0a7224 */ /* 0x000fe200078e0a08 */
[----:B------:R-:W-:Y:S02]  /*0dc0*/  SEL R11, R11, R20, !P3 ;  /* 0x000000140b0b7207 */ /* 0x000fe40005800000 */
[----:B------:R-:W-:Y:S01]  /*0dd0*/  LOP3.LUT R9, R14, R9, RZ, 0xc0, !PT ;  /* 0x000000090e097212 */ /* 0x000fe200078ec0ff */
[----:B------:R-:W-:Y:S02]  /*0de0*/  IMAD R8, R6, R8, R7 ;  /* 0x0000000806087224 */ /* 0x000fe400078e0207 */
[----:B--2---:R-:W-:-:S02]  /*0df0*/  IMAD R6, R10, R25, R16 ;  /* 0x000000190a067224 */ /* 0x004fc400078e0210 */
[----:B---3--:R-:W-:Y:S02]  /*0e00*/  IMAD R11, R8, R24, R11 ;  /* 0x00000018080b7224 */ /* 0x008fe400078e020b */
[----:B------:R-:W-:Y:S02]  /*0e10*/  IMAD R6, R6, R17, R9 ;  /* 0x0000001106067224 */ /* 0x000fe400078e0209 */
[----:B------:R-:W-:-:S03]  /*0e20*/  IMAD.MOV.U32 R14, RZ, RZ, 0x1 ;  /* 0x00000001ff0e7424 */ /* 0x000fc600078e00ff */
[----:B------:R-:W-:Y:S02]  /*0e30*/  SEL R10, R6, R11, !P3 ;  /* 0x0000000b060a7207 */ /* 0x000fe40005800000 */
[----:B------:R-:W-:Y:S01]  /*0e40*/  SEL R7, R11, R6, !P3 ;  /* 0x000000060b077207 */ /* 0x000fe20005800000 */
[----:B------:R-:W-:-:S07]  /*0e50*/  IMAD.MOV.U32 R6, RZ, RZ, R26 ;  /* 0x000000ffff067224 */ /* 0x000fce00078e001a */
.L_x_8:
[----:B------:R-:W-:-:S08]  /*0e60*/  NOP ;  /* 0x0000000000007918 */ /* 0x000fd00000000000 */
[----:B------:R-:W0:Y:S02]  /*0e70*/  USETMAXREG.TRY_ALLOC.CTAPOOL UP0, 0xe8 ;  /* 0x000000e8000079c8 */ /* 0x000e240008000600 */
[----:B0-----:R-:W-:-:S13]  /*0e80*/  PLOP3.LUT P1, PT, PT, PT, UP0, 0x80, 0x0 ;  /* 0x000000000000781c */ /* 0x001fda0003f2f008 */
[----:B------:R-:W-:Y:S05]  /*0e90*/  @!P1 BRA `(.L_x_8) ;  /* 0xfffffffc00f09947 */ /* 0x000fea000383ffff */
[----:B------:R-:W-:Y:S01]  /*0ea0*/  ULDC.64 UR4, c[0x0][0x598] ;  /* 0x0001660000047ab9 */ /* 0x000fe20000000a00 */
[----:B------:R-:W-:Y:S01]  /*0eb0*/  ULDC.64 UR16, c[0x0][0x208] ;  /* 0x0000820000107ab9 */ /* 0x000fe20000000a00 */
[----:B------:R-:W-:-:S04]  /*0ec0*/  ISETP.NE.U32.AND P1, PT, RZ, UR4, PT ;  /* 0x00000004ff007c0c */ /* 0x000fc8000bf25070 */
[----:B------:R-:W-:-:S13]  /*0ed0*/  ISETP.NE.AND.EX P1, PT, RZ, UR5, PT, P1 ;  /* 0x00000005ff007c0c */ /* 0x000fda000bf25310 */
[----:B------:R-:W-:Y:S05]  /*0ee0*/  @!P1 BRA `(.L_x_11) ;  /* 0x00000000001c9947 */ /* 0x000fea0003800000 */
[----:B------:R-:W0:Y:S02]  /*0ef0*/  LDC.64 R8, c[0x0][0x598] ;  /* 0x00016600ff087b82 */ /* 0x000e240000000a00 */
[----:B0-----:R-:W2:Y:S02]  /*0f00*/  LDG.E.64 R8, desc[UR16][R8.64] ;  /* 0x0000001008087981 */ /* 0x001ea4000c1e1b00 */
[----:B--2---:R-:W-:-:S04]  /*0f10*/  ISETP.NE.U32.AND P1, PT, R8, RZ, PT ;  /* 0x000000ff0800720c */ /* 0x004fc80003f25070 */
[----:B------:R-:W-:-:S13]  /*0f20*/  ISETP.NE.AND.EX P1, PT, R9, RZ, PT, P1 ;  /* 0x000000ff0900720c */ /* 0x000fda0003f25310 */
[----:B------:R-:W-:Y:S05]  /*0f30*/  @!P1 BRA `(.L_x_11) ;  /* 0x0000000000089947 */ /* 0x000fea0003800000 */
[----:B------:R0:W5:Y:S01]  /*0f40*/  LD.E R8, desc[UR16][R8.64] ;  /* 0x0000001008087980 */ /* 0x000162000c101900 */
[----:B------:R-:W-:Y:S05]  /*0f50*/  BRA `(.L_x_12) ;  /* 0x0000000000207947 */ /* 0x000fea0003800000 */
.L_x_11:
[----:B------:R-:W-:Y:S02]  /*0f60*/  ULDC.64 UR4, c[0x0][0x588] ;  /* 0x0001620000047ab9 */ /* 0x000fe40000000a00 */
[----:B------:R-:W-:-:S04]  /*0f70*/  ISETP.NE.U32.AND P1, PT, RZ, UR4, PT ;  /* 0x00000004ff007c0c */ /* 0x000fc8000bf25070 */
[----:B------:R-:W-:-:S13]  /*0f80*/  ISETP.NE.AND.EX P1, PT, RZ, UR5, PT, P1 ;  /* 0x00000005ff007c0c */ /* 0x000fda000bf25310 */
[----:B------:R-:W-:Y:S05]  /*0f90*/  @!P1 BRA `(.L_x_13) ;  /* 0x00000000000c9947 */ /* 0x000fea0003800000 */
[----:B------:R-:W0:Y:S02]  /*0fa0*/  LDC.64 R8, c[0x0][0x588] ;  /* 0x00016200ff087b82 */ /* 0x000e240000000a00 */
[----:B0-----:R1:W5:Y:S01]  /*0fb0*/  LDG.E R8, desc[UR16][R8.64] ;  /* 0x0000001008087981 */ /* 0x001362000c1e1900 */
[----:B------:R-:W-:Y:S05]  /*0fc0*/  BRA `(.L_x_12) ;  /* 0x0000000000047947 */ /* 0x000fea0003800000 */
.L_x_13:
[----:B------:R-:W2:Y:S02]  /*0fd0*/  LDC R8, c[0x0][0x580] ;  /* 0x00016000ff087b82 */ /* 0x000ea40000000800 */
.L_x_12:
[----:B------:R-:W-:Y:S02]  /*0fe0*/  ULDC.64 UR4, c[0x0][0x5a0] ;  /* 0x0001680000047ab9 */ /* 0x000fe40000000a00 */
[----:B------:R-:W-:-:S04]  /*0ff0*/  ISETP.NE.U32.AND P1, PT, RZ, UR4, PT ;  /* 0x00000004ff007c0c */ /* 0x000fc8000bf25070 */
[----:B------:R-:W-:-:S13]  /*1000*/  ISETP.NE.AND.EX P1, PT, RZ, UR5, PT, P1 ;  /* 0x00000005ff007c0c */ /* 0x000fda000bf25310 */
[----:B------:R-:W-:Y:S05]  /*1010*/  @!P1 BRA `(.L_x_14) ;  /* 0x00000000001c9947 */ /* 0x000fea0003800000 */
[----:B------:R-:W3:Y:S02]  /*1020*/  LDC.64 R12, c[0x0][0x5a0] ;  /* 0x00016800ff0c7b82 */ /* 0x000ee40000000a00 */
[----:B---3--:R-:W3:Y:S02]  /*1030*/  LDG.E.64 R12, desc[UR16][R12.64] ;  /* 0x000000100c0c7981 */ /* 0x008ee4000c1e1b00 */
[----:B---3--:R-:W-:-:S04]  /*1040*/  ISETP.NE.U32.AND P1, PT, R12, RZ, PT ;  /* 0x000000ff0c00720c */ /* 0x008fc80003f25070 */
[----:B------:R-:W-:-:S13]  /*1050*/  ISETP.NE.AND.EX P1, PT, R13, RZ, PT, P1 ;  /* 0x000000ff0d00720c */ /* 0x000fda0003f25310 */
[----:B------:R-:W-:Y:S05]  /*1060*/  @!P1 BRA `(.L_x_14) ;  /* 0x0000000000089947 */ /* 0x000fea0003800000 */
[----:B01----:R0:W5:Y:S01]  /*1070*/  LD.E R9, desc[UR16][R12.64] ;  /* 0x000000100c097980 */ /* 0x003162000c101900 */
[----:B------:R-:W-:Y:S05]  /*1080*/  BRA `(.L_x_15) ;  /* 0x0000000000207947 */ /* 0x000fea0003800000 */
.L_x_14:
[----:B------:R-:W-:Y:S02]  /*1090*/  ULDC.64 UR4, c[0x0][0x590] ;  /* 0x0001640000047ab9 */ /* 0x000fe40000000a00 */
[----:B------:R-:W-:-:S04]  /*10a0*/  ISETP.NE.U32.AND P1, PT, RZ, UR4, PT ;  /* 0x00000004ff007c0c */ /* 0x000fc8000bf25070 */
[----:B------:R-:W-:-:S13]  /*10b0*/  ISETP.NE.AND.EX P1, PT, RZ, UR5, PT, P1 ;  /* 0x00000005ff007c0c */ /* 0x000fda000bf25310 */
[----:B------:R-:W-:Y:S05]  /*10c0*/  @!P1 BRA `(.L_x_16) ;  /* 0x00000000000c9947 */ /* 0x000fea0003800000 */
[----:B------:R-:W0:Y:S02]  /*10d0*/  LDC.64 R12, c[0x0][0x590] ;  /* 0x00016400ff0c7b82 */ /* 0x000e240000000a00 */
[----:B01----:R1:W5:Y:S01]  /*10e0*/  LDG.E R9, desc[UR16][R12.64] ;  /* 0x000000100c097981 */ /* 0x003362000c1e1900 */
[----:B------:R-:W-:Y:S05]  /*10f0*/  BRA `(.L_x_15) ;  /* 0x0000000000047947 */ /* 0x000fea0003800000 */
.L_x_16:
[----:B01----:R-:W3:Y:S02]  /*1100*/  LDC R9, c[0x0][0x584] ;  /* 0x00016100ff097b82 */ /* 0x003ee40000000800 */
.L_x_15:
[----:B------:R-:W-:-:S13]  /*1110*/  LOP3.LUT P1, RZ, R14, 0xff, RZ, 0xc0, !PT ;  /* 0x000000ff0eff7812 */ /* 0x000fda000782c0ff */
[----:B------:R-:W-:Y:S05]  /*1120*/  @!P1 EXIT ;  /* 0x000000000000994d */ /* 0x000fea0003800000 */
[----:B------:R-:W-:Y:S01]  /*1130*/  ULDC UR4, c[0x0][0x28c] ;  /* 0x0000a30000047ab9 */ /* 0x000fe20000000800 */
[----:B------:R-:W-:Y:S01]  /*1140*/  LOP3.LUT R143, R4, 0x1, RZ, 0xfc, !PT ;  /* 0x00000001048f7812 */ /* 0x000fe200078efcff */
[----:B------:R-:W-:-:S04]  /*1150*/  UIADD3 UR4, UR4, 0x7f, URZ ;  /* 0x0000007f04047890 */ /* 0x000fc8000fffe03f */
[----:B------:R-:W-:-:S04]  /*1160*/  USHF.R.S32.HI UR5, URZ, 0x1f, UR4 ;  /* 0x0000001f3f057899 */ /* 0x000fc80008011404 */
[----:B------:R-:W-:-:S03]  /*1170*/  ULEA.HI UR5, UR5, UR4, URZ, 0x7 ;  /* 0x0000000405057291 */ /* 0x000fc6000f8f383f */
[----:B------:R-:W-:Y:S01]  /*1180*/  UMOV UR4, URZ ;  /* 0x0000003f00047c82 */ /* 0x000fe20008000000 */
[----:B------:R-:W-:-:S03]  /*1190*/  USHF.R.S32.HI UR9, URZ, 0x7, UR5 ;  /* 0x000000073f097899 */ /* 0x000fc60008011405 */
[----:B------:R-:W-:-:S09]  /*11a0*/  UMOV UR5, URZ ;  /* 0x0000003f00057c82 */ /* 0x000fd20008000000 */
.L_x_171:
[----:B------:R-:W-:Y:S01]  /*11b0*/  LOP3.LUT R11, R0, 0x80, RZ, 0xc0, !PT ;  /* 0x00000080000b7812 */ /* 0x000fe200078ec0ff */
[----:B------:R-:W4:Y:S01]  /*11c0*/  S2UR UR13, SR_CgaCtaId ;  /* 0x00000000000d79c3 */ /* 0x000f220000008800 */
[----:B------:R-:W-:Y:S01]  /*11d0*/  UMOV UR12, 0x400 ;  /* 0x00000400000c7882 */ /* 0x000fe20000000000 */
[----:B------:R-:W-:Y:S01]  /*11e0*/  UMOV UR6, URZ ;  /* 0x0000003f00067c82 */ /* 0x000fe20008000000 */
[----:B------:R-:W-:Y:S01]  /*11f0*/  SHF.R.U32.HI R11, RZ, 0x7, R11 ;  /* 0x00000007ff0b7819 */ /* 0x000fe2000001160b */
[----:B------:R-:W-:Y:S01]  /*1200*/  UMOV UR7, URZ ;  /* 0x0000003f00077c82 */ /* 0x000fe20008000000 */
[----:B------:R-:W-:Y:S01]  /*1210*/  UMOV UR18, UR5 ;  /* 0x0000000500127c82 */ /* 0x000fe20008000000 */
[----:B------:R-:W-:Y:S02]  /*1220*/  CS2R R16, SRZ ;  /* 0x0000000000107805 */ /* 0x000fe4000001ff00 */
[----:B------:R-:W-:Y:S01]  /*1230*/  CS2R R14, SRZ ;  /* 0x00000000000e7805 */ /* 0x000fe2000001ff00 */
[----:B01----:R-:W0:Y:S01]  /*1240*/  LDC R12, c[0x0][0x28c] ;  /* 0x0000a300ff0c7b82 */ /* 0x003e220000000800 */
[----:B------:R-:W1:Y:S01]  /*1250*/  SHFL.IDX PT, R11, R11, RZ, 0x1f ;  /* 0x00001fff0b0b7589 */ /* 0x000e6200000e0000 */
[----:B------:R-:W-:-:S02]  /*1260*/  CS2R R18, SRZ ;  /* 0x0000000000127805 */ /* 0x000fc4000001ff00 */
[----:B------:R-:W-:Y:S02]  /*1270*/  CS2R R20, SRZ ;  /* 0x0000000000147805 */ /* 0x000fe4000001ff00 */
[----:B------:R-:W-:Y:S02]  /*1280*/  CS2R R22, SRZ ;  /* 0x0000000000167805 */ /* 0x000fe4000001ff00 */
[----:B------:R-:W-:Y:S02]  /*1290*/  CS2R R88, SRZ ;  /* 0x0000000000587805 */ /* 0x000fe4000001ff00 */
[----:B------:R-:W-:Y:S02]  /*12a0*/  CS2R R90, SRZ ;  /* 0x00000000005a7805 */ /* 0x000fe4000001ff00 */
[----:B------:R-:W-:Y:S02]  /*12b0*/  CS2R R92, SRZ ;  /* 0x00000000005c7805 */ /* 0x000fe4000001ff00 */
        /* <DEDUP_REMOVED lines=16> */
[----:B0-----:R-:W-:Y:S02]  /*13c0*/  ISETP.GE.AND P1, PT, R12, 0x1, PT ;  /* 0x000000010c00780c */ /* 0x001fe40003f26270 */
[----:B------:R-:W-:Y:S02]  /*13d0*/  CS2R R126, SRZ ;  /* 0x00000000007e7805 */ /* 0x000fe4000001ff00 */
[----:B-1----:R-:W-:-:S02]  /*13e0*/  R2UR UR8, R11 ;  /* 0x000000000b0872ca */ /* 0x002fc400000e0000 */
[----:B------:R-:W-:Y:S02]  /*13f0*/  CS2R R128, SRZ ;  /* 0x0000000000807805 */ /* 0x000fe4000001ff00 */
[----:B------:R-:W-:Y:S02]  /*1400*/  CS2R R130, SRZ ;  /* 0x0000000000827805 */ /* 0x000fe4000001ff00 */
[----:B------:R-:W-:Y:S02]  /*1410*/  CS2R R132, SRZ ;  /* 0x0000000000847805 */ /* 0x000fe4000001ff00 */
[----:B------:R-:W-:Y:S02]  /*1420*/  CS2R R134, SRZ ;  /* 0x0000000000867805 */ /* 0x000fe4000001ff00 */
[----:B------:R-:W-:Y:S02]  /*1430*/  CS2R R136, SRZ ;  /* 0x0000000000887805 */ /* 0x000fe4000001ff00 */
[----:B------:R-:W-:-:S02]  /*1440*/  CS2R R138, SRZ ;  /* 0x00000000008a7805 */ /* 0x000fc4000001ff00 */
[----:B------:R-:W-:Y:S01]  /*1450*/  CS2R R140, SRZ ;  /* 0x00000000008c7805 */ /* 0x000fe2000001ff00 */
[----:B------:R-:W-:Y:S01]  /*1460*/  IMAD.U32 R144, RZ, RZ, UR4 ;  /* 0x00000004ff907e24 */ /* 0x000fe2000f8e00ff */
[----:B--23--:R-:W-:Y:S02]  /*1470*/  CS2R R24, SRZ ;  /* 0x0000000000187805 */ /* 0x00cfe4000001ff00 */
[----:B------:R-:W-:Y:S02]  /*1480*/  CS2R R26, SRZ ;  /* 0x00000000001a7805 */ /* 0x000fe4000001ff00 */
[----:B------:R-:W-:Y:S02]  /*1490*/  CS2R R28, SRZ ;  /* 0x00000000001c7805 */ /* 0x000fe4000001ff00 */
[----:B------:R-:W-:Y:S01]  /*14a0*/  CS2R R30, SRZ ;  /* 0x00000000001e7805 */ /* 0x000fe2000001ff00 */
[----:B------:R-:W-:Y:S01]  /*14b0*/  ULEA.HI UR10, UR8, UR8, URZ, 0x1 ;  /* 0x00000008080a7291 */ /* 0x000fe2000f8f083f */
[----:B------:R-:W-:-:S02]  /*14c0*/  CS2R R32, SRZ ;  /* 0x0000000000207805 */ /* 0x000fc4000001ff00 */
[----:B------:R-:W-:Y:S02]  /*14d0*/  CS2R R34, SRZ ;  /* 0x0000000000227805 */ /* 0x000fe4000001ff00 */
[----:B------:R-:W-:Y:S01]  /*14e0*/  CS2R R36, SRZ ;  /* 0x0000000000247805 */ /* 0x000fe2000001ff00 */
[----:B------:R-:W-:Y:S01]  /*14f0*/  ULOP3.LUT UR11, UR10, 0x7fffe, URZ, 0xc0, !UPT ;  /* 0x0007fffe0a0b7892 */ /* 0x000fe2000f8ec03f */
[----:B------:R-:W-:Y:S01]  /*1500*/  CS2R R38, SRZ ;  /* 0x0000000000267805 */ /* 0x000fe2000001ff00 */
[----:B----4-:R-:W-:Y:S01]  /*1510*/  ULEA UR10, UR13, UR12, 0x18 ;  /* 0x0000000c0d0a7291 */ /* 0x010fe2000f8ec03f */
[----:B------:R-:W-:Y:S01]  /*1520*/  CS2R R40, SRZ ;  /* 0x0000000000287805 */ /* 0x000fe2000001ff00 */
[----:B------:R-:W-:Y:S01]  /*1530*/  UIADD3 UR11, UR8, -UR11, URZ ;  /* 0x8000000b080b7290 */ /* 0x000fe2000fffe03f */
[----:B------:R-:W-:Y:S02]  /*1540*/  CS2R R42, SRZ ;  /* 0x00000000002a7805 */ /* 0x000fe4000001ff00 */
[----:B------:R-:W-:Y:S01]  /*1550*/  CS2R R44, SRZ ;  /* 0x00000000002c7805 */ /* 0x000fe2000001ff00 */
[----:B------:R-:W-:Y:S01]  /*1560*/  UMOV UR8, URZ ;  /* 0x0000003f00087c82 */ /* 0x000fe20008000000 */
[----:B------:R-:W-:Y:S01]  /*1570*/  ULEA UR11, UR11, UR10, 0xd ;  /* 0x0000000a0b0b7291 */ /* 0x000fe2000f8e683f */
[----:B------:R-:W-:-:S02]  /*1580*/  CS2R R46, SRZ ;  /* 0x00000000002e7805 */ /* 0x000fc4000001ff00 */
[----:B------:R-:W-:Y:S02]  /*1590*/  CS2R R48, SRZ ;  /* 0x0000000000307805 */ /* 0x000fe4000001ff00 */
[----:B------:R-:W-:Y:S01]  /*15a0*/  CS2R R50, SRZ ;  /* 0x0000000000327805 */ /* 0x000fe2000001ff00 */
[----:B------:R-:W-:Y:S01]  /*15b0*/  UIADD3 UR11, UR11, 0x180, URZ ;  /* 0x000001800b0b7890 */ /* 0x000fe2000fffe03f */
[----:B------:R-:W-:Y:S02]  /*15c0*/  CS2R R52, SRZ ;  /* 0x0000000000347805 */ /* 0x000fe4000001ff00 */
[----:B------:R-:W-:Y:S02]  /*15d0*/  CS2R R54, SRZ ;  /* 0x0000000000367805 */ /* 0x000fe4000001ff00 */
[----:B------:R-:W-:Y:S01]  /*15e0*/  CS2R R56, SRZ ;  /* 0x0000000000387805 */ /* 0x000fe2000001ff00 */
[----:B------:R-:W-:Y:S01]  /*15f0*/  USHF.R.U32.HI UR11, URZ, 0x4, UR11 ;  /* 0x000000043f0b7899 */ /* 0x000fe2000801160b */
[----:B------:R-:W-:-:S02]  /*1600*/  CS2R R58, SRZ ;  /* 0x00000000003a7805 */ /* 0x000fc4000001ff00 */
[----:B------:R-:W-:Y:S02]  /*1610*/  CS2R R60, SRZ ;  /* 0x00000000003c7805 */ /* 0x000fe4000001ff00 */
[----:B------:R-:W-:Y:S01]  /*1620*/  CS2R R62, SRZ ;  /* 0x00000000003e7805 */ /* 0x000fe2000001ff00 */
[----:B------:R-:W-:Y:S01]  /*1630*/  ULOP3.LUT UR11, UR11, 0x3fff, URZ, 0xc0, !UPT ;  /* 0x00003fff0b0b7892 */ /* 0x000fe2000f8ec03f */
        /* <DEDUP_REMOVED lines=11> */
[----:B------:R-:W-:Y:S01]  /*16f0*/  CS2R R86, SRZ ;  /* 0x0000000000567805 */ /* 0x000fe2000001ff00 */
[----:B------:R-:W-:Y:S06]  /*1700*/  @!P1 BRA `(.L_x_17) ;  /* 0x00000008005c9947 */ /* 0x000fec0003800000 */
[----:B------:R-:W-:-:S13]  /*1710*/  ISETP.NE.AND P2, PT, R143, 0x3, PT ;  /* 0x000000038f00780c */ /* 0x000fda0003f45270 */
[----:B------:R-:W-:Y:S05]  /*1720*/  @!P2 BRA `(.L_x_18) ;  /* 0x000000000004a947 */ /* 0x000fea0003800000 */
[----:B------:R-:W-:Y:S01]  /*1730*/  BPT.TRAP 0x1 ;  /* 0x000000040000795c */ /* 0x000fe20000300000 */
.L_x_18:
[----:B------:R-:W-:Y:S01]  /*1740*/  ULEA UR6, UR5, UR10, 0x3 ;  /* 0x0000000a05067291 */ /* 0x000fe2000f8e183f */
[----:B------:R-:W-:-:S05]  /*1750*/  IMAD.U32 R11, RZ, RZ, UR4 ;  /* 0x00000004ff0b7e24 */ /* 0x000fca000f8e00ff */
[----:B------:R-:W-:-:S04]  /*1760*/  SHF.L.U32 R11, R11, 0x1f, RZ ;  /* 0x0000001f0b0b7819 */ /* 0x000fc800000006ff */
[----:B------:R0:W1:Y:S01]  /*1770*/  SYNCS.PHASECHK.TRANS64.TRYWAIT P1, [UR6], R11 ;  /* 0x0000000bff0075a7 */ /* 0x0000620008020146 */
[----:B------:R-:W-:Y:S05]  /*1780*/  @!P2 BRA `(.L_x_19) ;  /* 0x000000000004a947 */ /* 0x000fea0003800000 */
[----:B------:R-:W-:Y:S01]  /*1790*/  BPT.TRAP 0x1 ;  /* 0x000000040000795c */ /* 0x000fe20000300000 */
.L_x_19:
[----:B-1----:R-:W-:Y:S05]  /*17a0*/  @P1 BRA `(.L_x_20) ;  /* 0x0000000000081947 */ /* 0x002fea0003800000 */
[----:B------:R-:W1:Y:S02]  /*17b0*/  SYNCS.PHASECHK.TRANS64.TRYWAIT P1, [UR6], R11 ;  /* 0x0000000bff0075a7 */ /* 0x000e640008020146 */
[----:B-1----:R-:W-:Y:S05]  /*17c0*/  @!P1 BRA `(.L_x_21) ;  /* 0x0000007c00c09947 */ /* 0x002fea0003800000 */
.L_x_20:
[----:B------:R-:W-:Y:S01]  /*17d0*/  UIADD3 UR6, UR10, 0x1c180, URZ ;  /* 0x0001c1800a067890 */ /* 0x000fe2000fffe03f */
[----:B------:R-:W-:Y:S01]  /*17e0*/  WARPGROUP.ARRIVE ;  /* 0x00000000000079c5 */ /* 0x000fe20000000000 */
[----:B------:R-:W-:Y:S01]  /*17f0*/  ULOP3.LUT UR8, UR11, 0x10000, URZ, 0xfc, !UPT ;  /* 0x000100000b087892 */ /* 0x000fe2000f8efc3f */
[----:B------:R-:W-:Y:S01]  /*1800*/  CS2R R16, SRZ ;  /* 0x0000000000107805 */ /* 0x000fe2000001ff00 */
[----:B------:R-:W-:Y:S01]  /*1810*/  USHF.R.U32.HI UR6, URZ, 0x4, UR6 ;  /* 0x000000043f067899 */ /* 0x000fe20008011606 */
[----:B------:R-:W-:Y:S01]  /*1820*/  CS2R R14, SRZ ;  /* 0x00000000000e7805 */ /* 0x000fe2000001ff00 */
[----:B------:R-:W-:Y:S01]  /*1830*/  UMOV UR13, 0x40000040 ;  /* 0x40000040000d7882 */ /* 0x000fe20000000000 */
[----:B------:R-:W-:Y:S01]  /*1840*/  UMOV UR15, 0x40000040 ;  /* 0x40000040000f7882 */ /* 0x000fe20000000000 */
[----:B------:R-:W-:Y:S01]  /*1850*/  ULOP3.LUT UR6, UR6, 0x3fff, URZ, 0xc0, !UPT ;  /* 0x00003fff06067892 */ /* 0x000fe2000f8ec03f */
[----:B------:R-:W-:Y:S02]  /*1860*/  CS2R R18, SRZ ;  /* 0x0000000000127805 */ /* 0x000fe4000001ff00 */
[----:B------:R-:W-:-:S02]  /*1870*/  CS2R R20, SRZ ;  /* 0x0000000000147805 */ /* 0x000fc4000001ff00 */
[----:B------:R-:W-:Y:S01]  /*1880*/  CS2R R22, SRZ ;  /* 0x0000000000167805 */ /* 0x000fe2000001ff00 */
[----:B------:R-:W-:Y:S01]  /*1890*/  ULOP3.LUT UR7, UR6, 0x10000, URZ, 0xfc, !UPT ;  /* 0x0001000006077892 */ /* 0x000fe2000f8efc3f */
[----:B------:R-:W-:Y:S01]  /*18a0*/  CS2R R88, SRZ ;  /* 0x0000000000587805 */ /* 0x000fe2000001ff00 */
[----:B------:R-:W-:Y:S01]  /*18b0*/  ULEA UR6, UR5, UR8, 0xa ;  /* 0x0000000805067291 */ /* 0x000fe2000f8e503f */
[----:B------:R-:W-:Y:S01]  /*18c0*/  CS2R R90, SRZ ;  /* 0x00000000005a7805 */ /* 0x000fe2000001ff00 */
[----:B------:R-:W-:Y:S01]  /*18d0*/  ULEA UR7, UR5, UR7, 0xa ;  /* 0x0000000705077291 */ /* 0x000fe2000f8e503f */
[----:B------:R-:W-:Y:S02]  /*18e0*/  CS2R R92, SRZ ;  /* 0x00000000005c7805 */ /* 0x000fe4000001ff00 */
[----:B------:R-:W-:Y:S02]  /*18f0*/  CS2R R94, SRZ ;  /* 0x00000000005e7805 */ /* 0x000fe4000001ff00 */
[----:B------:R-:W-:-:S02]  /*1900*/  CS2R R96, SRZ ;  /* 0x0000000000607805 */ /* 0x000fc4000001ff00 */
[----:B------:R-:W-:Y:S01]  /*1910*/  CS2R R98, SRZ ;  /* 0x0000000000627805 */ /* 0x000fe2000001ff00 */
[----:B------:R-:W-:Y:S01]  /*1920*/  UMOV UR12, UR6 ;  /* 0x00000006000c7c82 */ /* 0x000fe20008000000 */
[----:B------:R-:W-:Y:S01]  /*1930*/  CS2R R100, SRZ ;  /* 0x0000000000647805 */ /* 0x000fe2000001ff00 */
[----:B------:R-:W-:Y:S01]  /*1940*/  UMOV UR14, UR7 ;  /* 0x00000007000e7c82 */ /* 0x000fe20008000000 */
[----:B------:R-:W-:Y:S01]  /*1950*/  CS2R R102, SRZ ;  /* 0x0000000000667805 */ /* 0x000fe2000001ff00 */
[----:B------:R-:W-:Y:S01]  /*1960*/  QGMMA.64x128x32.F32.E4M3.E4M3 R24, gdesc[UR12], RZ, !UPT ;  /* 0x01e000000c1879f3 */ /* 0x000fe2000c7008ff */
[----:B------:R-:W-:Y:S01]  /*1970*/  UIADD3 UR12, UR6, 0x2, URZ ;  /* 0x00000002060c7890 */ /* 0x000fe2000fffe03f */
[----:B------:R-:W-:Y:S01]  /*1980*/  CS2R R104, SRZ ;  /* 0x0000000000687805 */ /* 0x000fe2000001ff00 */
[----:B------:R-:W-:Y:S01]  /*1990*/  UIADD3 UR14, UR7, 0x2, URZ ;  /* 0x00000002070e7890 */ /* 0x000fe2000fffe03f */
[----:B------:R-:W-:Y:S01]  /*19a0*/  CS2R R106, SRZ ;  /* 0x00000000006a7805 */ /* 0x000fe2000001ff00 */
[----:B------:R-:W-:Y:S01]  /*19b0*/  UMOV UR13, 0x40000040 ;  /* 0x40000040000d7882 */ /* 0x000fe20000000000 */
[----:B------:R-:W-:Y:S01]  /*19c0*/  UMOV UR15, 0x40000040 ;  /* 0x40000040000f7882 */ /* 0x000fe20000000000 */
        /* <DEDUP_REMOVED lines=16> */
[----:B------:R-:W-:Y:S01]  /*1ad0*/  CS2R R140, SRZ ;  /* 0x00000000008c7805 */ /* 0x000fe2000001ff00 */
[----:B------:R-:W-:Y:S01]  /*1ae0*/  QGMMA.64x128x32.F32.E4M3.E4M3 R24, gdesc[UR12], R24 ;  /* 0x01e000000c1879f3 */ /* 0x000fe20008700818 */
[----:B------:R-:W-:Y:S02]  /*1af0*/  UIADD3 UR12, UR6, 0x4, URZ ;  /* 0x00000004060c7890 */ /* 0x000fe4000fffe03f */
[----:B------:R-:W-:Y:S01]  /*1b00*/  UIADD3 UR14, UR7, 0x4, URZ ;  /* 0x00000004070e7890 */ /* 0x000fe2000fffe03f */
[----:B------:R-:W-:Y:S01]  /*1b10*/  UMOV UR13, 0x40000040 ;  /* 0x40000040000d7882 */ /* 0x000fe20000000000 */
[----:B------:R-:W-:-:S07]  /*1b20*/  UMOV UR15, 0x40000040 ;  /* 0x40000040000f7882 */ /* 0x000fce0000000000 */
[----:B------:R-:W-:Y:S01]  /*1b30*/  QGMMA.64x128x32.F32.E4M3.E4M3 R24, gdesc[UR12], R24 ;  /* 0x01e000000c1879f3 */ /* 0x000fe20008700818 */
[----:B------:R-:W-:Y:S02]  /*1b40*/  UIADD3 UR14, UR7, 0x6, URZ ;  /* 0x00000006070e7890 */ /* 0x000fe4000fffe03f */
[----:B------:R-:W-:Y:S01]  /*1b50*/  UIADD3 UR12, UR6, 0x6, URZ ;  /* 0x00000006060c7890 */ /* 0x000fe2000fffe03f */
[----:B------:R-:W-:Y:S01]  /*1b60*/  ULDC UR7, c[0x0][0x50c] ;  /* 0x0001430000077ab9 */ /* 0x000fe20000000800 */
[----:B------:R-:W-:Y:S01]  /*1b70*/  UMOV UR13, 0x40000040 ;  /* 0x40000040000d7882 */ /* 0x000fe20000000000 */
[----:B------:R-:W-:Y:S01]  /*1b80*/  UISETP.NE.AND UP0, UPT, UR7, 0x4, UPT ;  /* 0x000000040700788c */ /* 0x000fe2000bf05270 */
[----:B------:R-:W-:Y:S01]  /*1b90*/  UMOV UR15, 0x40000040 ;  /* 0x40000040000f7882 */ /* 0x000fe20000000000 */
[----:B------:R-:W-:Y:S02]  /*1ba0*/  UMOV UR6, 0x4 ;  /* 0x0000000400067882 */ /* 0x000fe40000000000 */
[----:B------:R-:W-:-:S06]  /*1bb0*/  USEL UR7, URZ, 0x1, UP0 ;  /* 0x000000013f077887 */ /* 0x000fcc0008000000 */
[----:B------:R-:W-:Y:S01]  /*1bc0*/  ISETP.NE.AND P1, PT, RZ, UR7, PT ;  /* 0x00000007ff007c0c */ /* 0x000fe2000bf25270 */
[----:B------:R-:W-:-:S12]  /*1bd0*/  QGMMA.64x128x32.F32.E4M3.E4M3 R24, gdesc[UR12], R24, gsb0 ;  /* 0x01e000000c1879f3 */ /* 0x000fd80008000818 */
[----:B------:R-:W-:Y:S05]  /*1be0*/  @!P1 BRA `(.L_x_22) ;  /* 0x0000000400089947 */ /* 0x000fea0003800000 */
[----:B------:R-:W-:Y:S02]  /*1bf0*/  WARPGROUP.DEPBAR.LE gsb0, 0x0 ;  /* 0x00008000000079c5 */ /* 0x000fe40000010000 */
[----:B------:R-:W-:-:S01]  /*1c00*/  FADD R141, RZ, R24 ;  /* 0x00000018ff8d7221 */ /* 0x000fc20000000000 */
[----:B------:R-:W-:Y:S01]  /*1c10*/  FADD R140, RZ, R25 ;  /* 0x00000019ff8c7221 */ /* 0x000fe20000000000 */
        /* <DEDUP_REMOVED lines=62> */
[----:B------:R-:W-:-:S06]  /*2000*/  UMOV UR6, URZ ;  /* 0x0000003f00067c82 */ /* 0x000fcc0008000000 */
.L_x_22:
[----:B------:R-:W-:-:S04]  /*2010*/  UIADD3 UR18, UR5, 0x1, URZ ;  /* 0x0000000105127890 */ /* 0x000fc8000fffe03f */
[----:B------:R-:W-:-:S04]  /*2020*/  UISETP.NE.AND UP0, UPT, UR18, 0x7, UPT ;  /* 0x000000071200788c */ /* 0x000fc8000bf05270 */
[----:B------:R-:W-:Y:S02]  /*2030*/  USEL UR8, URZ, 0x1, UP0 ;  /* 0x000000013f087887 */ /* 0x000fe40008000000 */
[----:B------:R-:W-:Y:S02]  /*2040*/  USEL UR18, UR18, URZ, UP0 ;  /* 0x0000003f12127287 */ /* 0x000fe40008000000 */
[----:B------:R-:W-:-:S06]  /*2050*/  ULOP3.LUT UR8, UR4, UR8, URZ, 0x3c, !UPT ;  /* 0x0000000804087292 */ /* 0x000fcc000f8e3c3f */
[----:B------:R-:W-:Y:S01]  /*2060*/  IMAD.U32 R144, RZ, RZ, UR8 ;  /* 0x00000008ff907e24 */ /* 0x000fe2000f8e00ff */
[----:B------:R-:W-:-:S06]  /*2070*/  UMOV UR8, 0x1 ;  /* 0x0000000100087882 */ /* 0x000fcc0000000000 */
.L_x_17:
[----:B------:R-:W-:-:S04]  /*2080*/  UISETP.LT.AND UP0, UPT, UR9, 0x1, UPT ;  /* 0x000000010900788c */ /* 0x000fc8000bf01270 */
[----:B------:R-:W-:-:S04]  /*2090*/  USEL UR12, UR9, 0x1, UP0 ;  /* 0x00000001090c7887 */ /* 0x000fc80008000000 */
[----:B------:R-:W-:-:S04]  /*20a0*/  UIADD3 UR12, UR9, -UR12, URZ ;  /* 0x8000000c090c7290 */ /* 0x000fc8000fffe03f */
[----:B------:R-:W-:-:S06]  /*20b0*/  UISETP.GE.AND UP0, UPT, UR12, 0x1, UPT ;  /* 0x000000010c00788c */ /* 0x000fcc000bf06270 */
[----:B------:R-:W-:-:S13]  /*20c0*/  PLOP3.LUT P1, PT, PT, PT, UP0, 0x80, 0x0 ;  /* 0x000000000000781c */ /* 0x000fda0003f2f008 */
[----:B------:R-:W-:Y:S05]  /*20d0*/  @!P1 BRA `(.L_x_23) ;  /* 0x0000000800349947 */ /* 0x000fea0003800000 */
[----:B01----:R-:W-:Y:S01]  /*20e0*/  IMAD.U32 R11, RZ, RZ, UR12 ;  /* 0x0000000cff0b7e24 */ /* 0x003fe2000f8e00ff */
[----:B------:R-:W-:Y:S01]  /*20f0*/  ULDC UR19, c[0x0][0x50c] ;  /* 0x0001430000137ab9 */ /* 0x000fe20000000800 */
[----:B------:R-:W-:-:S07]  /*2100*/  IMAD.U32 R12, RZ, RZ, UR5 ;  /* 0x00000005ff0c7e24 */ /* 0x000fce000f8e00ff */
.L_x_31:
[----:B------:R-:W-:-:S13]  /*2110*/  ISETP.NE.AND P2, PT, R143, 0x3, PT ;  /* 0x000000038f00780c */ /* 0x000fda0003f45270 */
[----:B0-----:R-:W-:Y:S05]  /*2120*/  @!P2 BRA `(.L_x_24) ;  /* 0x000000000004a947 */ /* 0x001fea0003800000 */
[----:B------:R-:W-:Y:S01]  /*2130*/  BPT.TRAP 0x1 ;  /* 0x000000040000795c */ /* 0x000fe20000300000 */
.L_x_24:
[----:B------:R-:W0:Y:S01]  /*2140*/  S2UR UR12, SR_CgaCtaId ;  /* 0x00000000000c79c3 */ /* 0x000e220000008800 */
[----:B------:R-:W-:Y:S01]  /*2150*/  UMOV UR10, 0x400 ;  /* 0x00000400000a7882 */ /* 0x000fe20000000000 */
[----:B------:R-:W-:Y:S01]  /*2160*/  SHF.L.U32 R13, R144, 0x1f, RZ ;  /* 0x0000001f900d7819 */ /* 0x000fe200000006ff */
[----:B0-----:R-:W-:-:S04]  /*2170*/  ULEA UR10, UR12, UR10, 0x18 ;  /* 0x0000000a0c0a7291 */ /* 0x001fc8000f8ec03f */
[----:B------:R-:W-:-:S09]  /*2180*/  ULEA UR12, UR18, UR10, 0x3 ;  /* 0x0000000a120c7291 */ /* 0x000fd2000f8e183f */
[----:B------:R0:W1:Y:S01]  /*2190*/  SYNCS.PHASECHK.TRANS64.TRYWAIT P1, [UR12], R13 ;  /* 0x0000000dff0075a7 */ /* 0x000062000802014c */
[----:B------:R-:W-:Y:S05]  /*21a0*/  @!P2 BRA `(.L_x_25) ;  /* 0x000000000004a947 */ /* 0x000fea0003800000 */
[----:B------:R-:W-:Y:S01]  /*21b0*/  BPT.TRAP 0x1 ;  /* 0x000000040000795c */ /* 0x000fe20000300000 */
.L_x_25:
[----:B-1----:R-:W-:Y:S05]  /*21c0*/  @P1 BRA `(.L_x_26) ;  /* 0x0000000000081947 */ /* 0x002fea0003800000 */
[----:B------:R-:W1:Y:S02]  /*21d0*/  SYNCS.PHASECHK.TRANS64.TRYWAIT P1, [UR12], R13 ;  /* 0x0000000dff0075a7 */ /* 0x000e64000802014c */
[----:B-1----:R-:W-:Y:S05]  /*21e0*/  @!P1 BRA `(.L_x_27) ;  /* 0x0000007400509947 */ /* 0x002fea0003800000 */
.L_x_26:
[----:B------:R-:W-:Y:S01]  /*21f0*/  UIADD3 UR12, UR10, 0x1c180, URZ ;  /* 0x0001c1800a0c7890 */ /* 0x000fe2000fffe03f */
[----:B------:R-:W-:Y:S01]  /*2200*/  WARPGROUP.ARRIVE ;  /* 0x00000000000079c5 */ /* 0x000fe20000000000 */
[----:B------:R-:W-:Y:S02]  /*2210*/  UISETP.NE.AND UP0, UPT, UR7, URZ, UPT ;  /* 0x0000003f0700728c */ /* 0x000fe4000bf05270 */
[----:B------:R-:W-:Y:S02]  /*2220*/  USHF.R.U32.HI UR12, URZ, 0x4, UR12 ;  /* 0x000000043f0c7899 */ /* 0x000fe4000801160c */
[----:B------:R-:W-:Y:S02]  /*2230*/  USEL UR8, UR8, URZ, !UP0 ;  /* 0x0000003f08087287 */ /* 0x000fe4000c000000 */
[----:B------:R-:W-:Y:S02]  /*2240*/  ULOP3.LUT UR12, UR12, 0x3fff, URZ, 0xc0, !UPT ;  /* 0x00003fff0c0c7892 */ /* 0x000fe4000f8ec03f */
[----:B------:R-:W-:-:S02]  /*2250*/  UISETP.NE.U32.AND UP0, UPT, UR8, URZ, UPT ;  /* 0x0000003f0800728c */ /* 0x000fc4000bf05070 */
[----:B------:R-:W-:Y:S02]  /*2260*/  ULOP3.LUT UR7, UR11, 0x10000, URZ, 0xfc, !UPT ;  /* 0x000100000b077892 */ /* 0x000fe4000f8efc3f */
[----:B------:R-:W-:Y:S02]  /*2270*/  ULOP3.LUT UR8, UR12, 0x10000, URZ, 0xfc, !UPT ;  /* 0x000100000c087892 */ /* 0x000fe4000f8efc3f */
[----:B------:R-:W-:Y:S02]  /*2280*/  ULEA UR7, UR18, UR7, 0xa ;  /* 0x0000000712077291 */ /* 0x000fe4000f8e503f */
[----:B------:R-:W-:Y:S01]  /*2290*/  ULEA UR8, UR18, UR8, 0xa ;  /* 0x0000000812087291 */ /* 0x000fe2000f8e503f */
[----:B------:R-:W-:Y:S01]  /*22a0*/  UMOV UR13, 0x40000040 ;  /* 0x40000040000d7882 */ /* 0x000fe20000000000 */
[----:B------:R-:W-:Y:S01]  /*22b0*/  UMOV UR15, 0x40000040 ;  /* 0x40000040000f7882 */ /* 0x000fe20000000000 */
[----:B------:R-:W-:Y:S02]  /*22c0*/  UIADD3 UR6, UR6, 0x4, URZ ;  /* 0x0000000406067890 */ /* 0x000fe4000fffe03f */
[----:B------:R-:W-:-:S02]  /*22d0*/  UMOV UR12, UR7 ;  /* 0x00000007000c7c82 */ /* 0x000fc40008000000 */
[----:B------:R-:W-:Y:S02]  /*22e0*/  UMOV UR14, UR8 ;  /* 0x00000008000e7c82 */ /* 0x000fe40008000000 */
[----:B------:R-:W-:Y:S01]  /*22f0*/  QGMMA.64x128x32.F32.E4M3.E4M3 R24, gdesc[UR12], R24, UP0 ;  /* 0x01e000000c1879f3 */ /* 0x000fe2000bf00818 */
[----:B------:R-:W-:Y:S02]  /*2300*/  UIADD3 UR12, UR7, 0x2, URZ ;  /* 0x00000002070c7890 */ /* 0x000fe4000fffe03f */
[----:B------:R-:W-:Y:S01]  /*2310*/  UIADD3 UR14, UR8, 0x2, URZ ;  /* 0x00000002080e7890 */ /* 0x000fe2000fffe03f */
[----:B------:R-:W-:Y:S01]  /*2320*/  UMOV UR13, 0x40000040 ;  /* 0x40000040000d7882 */ /* 0x000fe20000000000 */
[----:B------:R-:W-:Y:S01]  /*2330*/  UMOV UR15, 0x40000040 ;  /* 0x40000040000f7882 */ /* 0x000fe20000000000 */
[----:B------:R-:W-:-:S06]  /*2340*/  UISETP.NE.AND UP0, UPT, UR6, UR19, UPT ;  /* 0x000000130600728c */ /* 0x000fcc000bf05270 */
        /* <DEDUP_REMOVED lines=8> */
[----:B------:R-:W-:Y:S01]  /*23d0*/  UMOV UR13, 0x40000040 ;  /* 0x40000040000d7882 */ /* 0x000fe20000000000 */
[----:B------:R-:W-:Y:S01]  /*23e0*/  UMOV UR15, 0x40000040 ;  /* 0x40000040000f7882 */ /* 0x000fe20000000000 */
[----:B------:R-:W-:-:S06]  /*23f0*/  USEL UR7, URZ, 0x1, UP0 ;  /* 0x000000013f077887 */ /* 0x000fcc0008000000 */
[----:B------:R-:W-:Y:S01]  /*2400*/  ISETP.NE.AND P1, PT, RZ, UR7, PT ;  /* 0x00000007ff007c0c */ /* 0x000fe2000bf25270 */
[----:B------:R-:W-:Y:S03]  /*2410*/  QGMMA.64x128x32.F32.E4M3.E4M3 R24, gdesc[UR12], R24, gsb0 ;  /* 0x01e000000c1879f3 */ /* 0x000fe60008000818 */
[----:B------:R-:W-:-:S09]  /*2420*/  WARPGROUP.DEPBAR.LE gsb0, 0x1 ;  /* 0x00008000000079c5 */ /* 0x000fd20000010100 */
[----:B------:R-:W-:Y:S05]  /*2430*/  @!P1 BRA `(.L_x_28) ;  /* 0x0000000400089947 */ /* 0x000fea0003800000 */
[----:B------:R-:W-:Y:S02]  /*2440*/  WARPGROUP.DEPBAR.LE gsb0, 0x0 ;  /* 0x00008000000079c5 */ /* 0x000fe40000010000 */
[----:B------:R-:W-:-:S01]  /*2450*/  FADD R141, R24, R141 ;  /* 0x0000008d188d7221 */ /* 0x000fc20000000000 */
[----:B------:R-:W-:Y:S01]  /*2460*/  FADD R140, R25, R140 ;  /* 0x0000008c198c7221 */ /* 0x000fe20000000000 */
        /* <DEDUP_REMOVED lines=62> */
[----:B------:R-:W-:-:S06]  /*2850*/  UMOV UR6, URZ ;  /* 0x0000003f00067c82 */ /* 0x000fcc0008000000 */
.L_x_28:
[----:B------:R-:W-:Y:S05]  /*2860*/  @!P2 BRA `(.L_x_29) ;  /* 0x000000000004a947 */ /* 0x000fea0003800000 */
[----:B------:R-:W-:Y:S01]  /*2870*/  BPT.TRAP 0x1 ;  /* 0x000000040000795c */ /* 0x000fe20000300000 */
.L_x_29:
[----:B01----:R-:W-:Y:S02]  /*2880*/  @P0 LEA R13, R12, UR10, 0x3 ;  /* 0x0000000a0c0d0c11 */ /* 0x003fe4000f8e18ff */
[----:B------:R-:W-:-:S03]  /*2890*/  ISETP.GT.U32.AND P1, PT, R4, 0x1, PT ;  /* 0x000000010400780c */ /* 0x000fc60003f24070 */
[----:B------:R-:W-:-:S05]  /*28a0*/  @P0 VIADD R142, R13, 0x38 ;  /* 0x000000380d8e0836 */ /* 0x000fca0000000000 */
[----:B------:R-:W-:-:S04]  /*28b0*/  @P0 PRMT R142, R5, 0x654, R142 ;  /* 0x00000654058e0816 */ /* 0x000fc8000000008e */
[----:B------:R0:W-:Y:S01]  /*28c0*/  @P0 SYNCS.ARRIVE.TRANS64.RED.A1T0 RZ, [R142+URZ], RZ ;  /* 0x000000ff8eff09a7 */ /* 0x0001e2000810043f */
[----:B------:R-:W-:Y:S05]  /*28d0*/  @P1 BRA `(.L_x_30) ;  /* 0x0000000000041947 */ /* 0x000fea0003800000 */
[----:B------:R-:W-:Y:S01]  /*28e0*/  BPT.TRAP 0x1 ;  /* 0x000000040000795c */ /* 0x000fe20000300000 */
.L_x_30:
[----:B------:R-:W-:Y:S01]  /*28f0*/  UIADD3 UR18, UR18, 0x1, URZ ;  /* 0x0000000112127890 */ /* 0x000fe2000fffe03f */
[C---:B------:R-:W-:Y:S01]  /*2900*/  ISETP.GT.AND P2, PT, R11.reuse, 0x1, PT ;  /* 0x000000010b00780c */ /* 0x040fe20003f44270 */
[----:B------:R-:W-:Y:S02]  /*2910*/  VIADD R12, R12, 0x1 ;  /* 0x000000010c0c7836 */ /* 0x000fe40000000000 */
[----:B------:R-:W-:Y:S01]  /*2920*/  UISETP.NE.AND UP0, UPT, UR18, 0x7, UPT ;  /* 0x000000071200788c */ /* 0x000fe2000bf05270 */
[----:B------:R-:W-:Y:S02]  /*2930*/  VIADD R11, R11, 0xffffffff ;  /* 0xffffffff0b0b7836 */ /* 0x000fe40000000000 */
[C---:B------:R-:W-:Y:S01]  /*2940*/  ISETP.NE.AND P1, PT, R12.reuse, 0x7, PT ;  /* 0x000000070c00780c */ /* 0x040fe20003f25270 */
[----:B------:R-:W-:Y:S02]  /*2950*/  USEL UR8, URZ, 0x1, UP0 ;  /* 0x000000013f087887 */ /* 0x000fe40008000000 */
[----:B------:R-:W-:Y:S01]  /*2960*/  USEL UR18, UR18, URZ, UP0 ;  /* 0x0000003f12127287 */ /* 0x000fe20008000000 */
[----:B------:R-:W-:-:S03]  /*2970*/  SEL R12, R12, RZ, P1 ;  /* 0x000000ff0c0c7207 */ /* 0x000fc60000800000 */
[----:B------:R-:W-:Y:S01]  /*2980*/  LOP3.LUT R144, R144, UR8, RZ, 0x3c, !PT ;  /* 0x0000000890907c12 */ /* 0x000fe2000f8e3cff */
[----:B------:R-:W-:Y:S01]  /*2990*/  UMOV UR8, 0x1 ;  /* 0x0000000100087882 */ /* 0x000fe20000000000 */
[----:B------:R-:W-:Y:S06]  /*29a0*/  @P2 BRA `(.L_x_31) ;  /* 0xfffffff400d82947 */ /* 0x000fec000383ffff */
.L_x_23:
[----:B------:R-:W-:Y:S01]  /*29b0*/  UISETP.NE.AND UP0, UPT, UR6, URZ, UPT ;  /* 0x0000003f0600728c */ /* 0x000fe2000bf05270 */
[----:B01----:R-:W0:Y:S03]  /*29c0*/  LDC R11, c[0x0][0x28c] ;  /* 0x0000a300ff0b7b82 */ /* 0x003e260000000800 */
[----:B------:R-:W-:-:S06]  /*29d0*/  USEL UR6, URZ, 0x1, !UP0 ;  /* 0x000000013f067887 */ /* 0x000fcc000c000000 */
[----:B------:R-:W-:Y:S02]  /*29e0*/  ISETP.NE.AND P1, PT, RZ, UR6, PT ;  /* 0x00000006ff007c0c */ /* 0x000fe4000bf25270 */
[----:B0-----:R-:W-:-:S11]  /*29f0*/  ISETP.GE.AND P2, PT, R11, 0x1, PT ;  /* 0x000000010b00780c */ /* 0x001fd60003f46270 */
[----:B------:R-:W-:Y:S05]  /*2a00*/  @!P1 BRA `(.L_x_32) ;  /* 0x0000000400049947 */ /* 0x000fea0003800000 */
[----:B------:R-:W-:Y:S02]  /*2a10*/  WARPGROUP.DEPBAR.LE gsb0, 0x0 ;  /* 0x00008000000079c5 */ /* 0x000fe40000010000 */
[----:B------:R-:W-:Y:S01]  /*2a20*/  FADD R141, R24, R141 ;  /* 0x0000008d188d7221 */ /* 0x000fe20000000000 */
        /* <DEDUP_REMOVED lines=62> */
[----:B------:R-:W-:-:S07]  /*2e10*/  FADD R16, R16, R87 ;  /* 0x0000005710107221 */ /* 0x000fce0000000000 */
.L_x_32:
[----:B------:R-:W-:Y:S02]  /*2e20*/  WARPGROUP.DEPBAR.LE gsb0, 0x0 ;  /* 0x00008000000079c5 */ /* 0x000fe40000010000 */
[----:B------:R-:W-:Y:S05]  /*2e30*/  @!P2 BRA `(.L_x_33) ;  /* 0x000000000058a947 */ /* 0x000fea0003800000 */
[----:B------:R-:W-:-:S13]  /*2e40*/  ISETP.NE.AND P1, PT, R143, 0x3, PT ;  /* 0x000000038f00780c */ /* 0x000fda0003f25270 */
[----:B------:R-:W-:Y:S05]  /*2e50*/  @!P1 BRA `(.L_x_34) ;  /* 0x0000000000049947 */ /* 0x000fea0003800000 */
[----:B------:R-:W-:Y:S01]  /*2e60*/  BPT.TRAP 0x1 ;  /* 0x000000040000795c */ /* 0x000fe20000300000 */
.L_x_34:
[----:B------:R-:W-:Y:S01]  /*2e70*/  BSSY B0, `(.L_x_35) ;  /* 0x0000010000007945 */ /* 0x000fe20003800000 */
[----:B------:R-:W-:-:S03]  /*2e80*/  ISETP.GT.U32.AND P1, PT, R4, 0x1, PT ;  /* 0x000000010400780c */ /* 0x000fc60003f24070 */
[----:B------:R-:W-:Y:S10]  /*2e90*/  @!P0 BRA `(.L_x_36) ;  /* 0x0000000000348947 */ /* 0x000ff40003800000 */
[----:B------:R-:W-:-:S04]  /*2ea0*/  UISETP.LT.AND UP0, UPT, UR9, 0x1, UPT ;  /* 0x000000010900788c */ /* 0x000fc8000bf01270 */
[----:B------:R-:W-:-:S04]  /*2eb0*/  USEL UR8, UR9, 0x1, UP0 ;  /* 0x0000000109087887 */ /* 0x000fc80008000000 */
[----:B------:R-:W-:-:S04]  /*2ec0*/  UIADD3 UR8, UR5, UR9, -UR8 ;  /* 0x0000000905087290 */ /* 0x000fc8000fffe808 */
[----:B------:R-:W-:-:S04]  /*2ed0*/  UIMAD.WIDE.U32 UR6, UR8, 0x24924925, URZ ;  /* 0x24924925080678a5 */ /* 0x000fc8000f8e003f */
[----:B------:R-:W-:-:S04]  /*2ee0*/  UIADD3 UR6, UR8, -UR7, URZ ;  /* 0x8000000708067290 */ /* 0x000fc8000fffe03f */
[----:B------:R-:W-:-:S04]  /*2ef0*/  ULEA.HI UR6, UR6, UR7, URZ, 0x1f ;  /* 0x0000000706067291 */ /* 0x000fc8000f8ff83f */
[----:B------:R-:W-:-:S04]  /*2f00*/  USHF.R.U32.HI UR6, URZ, 0x2, UR6 ;  /* 0x000000023f067899 */ /* 0x000fc80008011606 */
[----:B------:R-:W-:-:S04]  /*2f10*/  UIMAD UR6, UR6, -0x7, UR8 ;  /* 0xfffffff9060678a4 */ /* 0x000fc8000f8e0208 */
[----:B------:R-:W-:-:S04]  /*2f20*/  ULEA UR6, UR6, UR10, 0x3 ;  /* 0x0000000a06067291 */ /* 0x000fc8000f8e183f */
[----:B------:R-:W-:-:S06]  /*2f30*/  UIADD3 UR6, UR6, 0x38, URZ ;  /* 0x0000003806067890 */ /* 0x000fcc000fffe03f */
[----:B------:R-:W-:-:S05]  /*2f40*/  IMAD.U32 R12, RZ, RZ, UR6 ;  /* 0x00000006ff0c7e24 */ /* 0x000fca000f8e00ff */
[----:B------:R-:W-:-:S04]  /*2f50*/  PRMT R11, R5, 0x654, R12 ;  /* 0x00000654050b7816 */ /* 0x000fc8000000000c */
[----:B------:R0:W-:Y:S03]  /*2f60*/  SYNCS.ARRIVE.TRANS64.RED.A1T0 RZ, [R11+URZ], RZ ;  /* 0x000000ff0bff79a7 */ /* 0x0001e6000810043f */
.L_x_36:
[----:B------:R-:W-:Y:S05]  /*2f70*/  BSYNC B0 ;  /* 0x0000000000007941 */ /* 0x000fea0003800000 */
.L_x_35:
[----:B------:R-:W-:Y:S05]  /*2f80*/  @P1 BRA `(.L_x_33) ;  /* 0x0000000000041947 */ /* 0x000fea0003800000 */
[----:B------:R-:W-:Y:S01]  /*2f90*/  BPT.TRAP 0x1 ;  /* 0x000000040000795c */ /* 0x000fe20000300000 */
.L_x_33:
[----:B------:R-:W1:Y:S01]  /*2fa0*/  LDC R28, c[0x0][0x288] ;  /* 0x0000a200ff1c7b82 */ /* 0x000e620000000800 */
[--C-:B0-----:R-:W-:Y:S01]  /*2fb0*/  SHF.R.U32.HI R11, RZ, 0x2, R0.reuse ;  /* 0x00000002ff0b7819 */ /* 0x101fe20000011600 */
[----:B------:R-:W-:Y:S01]  /*2fc0*/  UIADD3 UR8, UR9, UR5, URZ ;  /* 0x0000000509087290 */ /* 0x000fe2000fffe03f */
[----:B------:R-:W-:Y:S01]  /*2fd0*/  SHF.R.U32.HI R24, RZ, 0x7, R0 ;  /* 0x00000007ff187819 */ /* 0x000fe20000011600 */
[----:B------:R-:W-:Y:S01]  /*2fe0*/  IMAD.SHL.U32 R31, R10, 0x80, RZ ;  /* 0x000000800a1f7824 */ /* 0x000fe200078e00ff */
[----:B------:R-:W-:Y:S01]  /*2ff0*/  LOP3.LUT R13, R0, 0x60, RZ, 0xc0, !PT ;  /* 0x00000060000d7812 */ /* 0x000fe200078ec0ff */
[----:B------:R-:W-:Y:S01]  /*3000*/  UISETP.GT.U32.AND UP0, UPT, UR8, 0x6, UPT ;  /* 0x000000060800788c */ /* 0x000fe2000bf04070 */
[----:B------:R-:W-:Y:S01]  /*3010*/  LOP3.LUT R12, R11, 0x7, RZ, 0xc0, !PT ;  /* 0x000000070b0c7812 */ /* 0x000fe200078ec0ff */
[----:B------:R-:W-:Y:S01]  /*3020*/  UIMAD.WIDE.U32 UR6, UR8, 0x24924925, URZ ;  /* 0x24924925080678a5 */ /* 0x000fe2000f8e003f */
[----:B------:R-:W-:Y:S01]  /*3030*/  LOP3.LUT R11, R24, 0x1, RZ, 0xc0, !PT ;  /* 0x00000001180b7812 */ /* 0x000fe200078ec0ff */
[----:B------:R-:W-:Y:S01]  /*3040*/  IMAD.SHL.U32 R33, R7, 0x80, RZ ;  /* 0x0000008007217824 */ /* 0x000fe200078e00ff */
[----:B------:R-:W-:Y:S01]  /*3050*/  SHF.R.U32.HI R27, RZ, 0x1, R13 ;  /* 0x00000001ff1b7819 */ /* 0x000fe2000001160d */
[----:B------:R-:W-:Y:S01]  /*3060*/  ULDC UR12, c[0x0][0x284] ;  /* 0x0000a100000c7ab9 */ /* 0x000fe20000000800 */
[----:B------:R-:W-:Y:S01]  /*3070*/  UISETP.LT.U32.AND UP0, UPT, UR9, 0x7, UP0 ;  /* 0x000000070900788c */ /* 0x000fe20008701070 */
[----:B------:R-:W-:Y:S01]  /*3080*/  IMAD.SHL.U32 R13, R11, 0x40, RZ ;  /* 0x000000400b0d7824 */ /* 0x000fe200078e00ff */
[----:B------:R-:W-:Y:S01]  /*3090*/  IADD3 R24, RZ, -R27, -R12 ;  /* 0x8000001bff187210 */ /* 0x000fe20007ffe80c */
[----:B------:R-:W-:Y:S01]  /*30a0*/  UIADD3 UR5, UR8, -UR7, URZ ;  /* 0x8000000708057290 */ /* 0x000fe2000fffe03f */
[----:B------:R-:W-:Y:S01]  /*30b0*/  SHF.R.S32.HI R32, RZ, 0x1f, R6 ;  /* 0x0000001fff207819 */ /* 0x000fe20000011406 */
[----:B------:R-:W-:Y:S01]  /*30c0*/  UISETP.GE.U32.AND UP1, UPT, UR9, 0x7, UPT ;  /* 0x000000070900788c */ /* 0x000fe2000bf26070 */
[----:B------:R-:W-:Y:S01]  /*30d0*/  LOP3.LUT R13, R13, 0x40, R12, 0xe2, !PT ;  /* 0x000000400d0d7812 */ /* 0x000fe200078ee20c */
[----:B------:R-:W-:Y:S01]  /*30e0*/  IMAD R12, R11, -0x40, R24 ;  /* 0xffffffc00b0c7824 */ /* 0x000fe200078e0218 */
[----:B------:R-:W-:Y:S01]  /*30f0*/  LOP3.LUT R11, R0, 0x3, RZ, 0xc0, !PT ;  /* 0x00000003000b7812 */ /* 0x000fe200078ec0ff */
[----:B------:R-:W-:Y:S01]  /*3100*/  USEL UR6, URZ, 0x1, !UP0 ;  /* 0x000000013f067887 */ /* 0x000fe2000c000000 */
[----:B------:R-:W-:Y:S01]  /*3110*/  IMAD.WIDE R24, R7, 0x80, RZ ;  /* 0x0000008007187825 */ /* 0x000fe200078e02ff */
[----:B-1----:R-:W-:Y:S01]  /*3120*/  ISETP.GE.AND P1, PT, R31, R28, PT ;  /* 0x0000001c1f00720c */ /* 0x002fe20003f26270 */
[----:B------:R-:W-:-:S02]  /*3130*/  ULEA.HI UR5, UR5, UR7, URZ, 0x1f ;  /* 0x0000000705057291 */ /* 0x000fc4000f8ff83f */
[----:B------:R-:W-:Y:S01]  /*3140*/  IMAD R26, R11, -0x2, R28 ;  /* 0xfffffffe0b1a7824 */ /* 0x000fe200078e021c */
[----:B------:R-:W-:Y:S01]  /*3150*/  ISETP.GE.OR P1, PT, R33, UR12, P1 ;  /* 0x0000000c21007c0c */ /* 0x000fe20008f26670 */
[----:B------:R-:W-:Y:S01]  /*3160*/  IMAD.SHL.U32 R28, R0, 0x2, RZ ;  /* 0x00000002001c7824 */ /* 0x000fe200078e00ff */
[----:B------:R-:W-:Y:S01]  /*3170*/  ULDC.64 UR10, c[0x0][0x5d0] ;  /* 0x00017400000a7ab9 */ /* 0x000fe20000000a00 */
[----:B------:R-:W-:Y:S01]  /*3180*/  ULOP3.LUT UR4, UR4, UR6, URZ, 0x3c, !UPT ;  /* 0x0000000604047292 */ /* 0x000fe2000f8e3c3f */
[----:B------:R-:W-:Y:S01]  /*3190*/  IMAD R11, R32, UR10, RZ ;  /* 0x0000000a200b7c24 */ /* 0x000fe2000f8e02ff */
[----:B------:R-:W-:Y:S01]  /*31a0*/  USHF.R.U32.HI UR5, URZ, 0x2, UR5 ;  /* 0x000000023f057899 */ /* 0x000fe20008011605 */
[----:B------:R-:W-:Y:S02]  /*31b0*/  LOP3.LUT R28, R31, 0x6, R28, 0xf8, !PT ;  /* 0x000000061f1c7812 */ /* 0x000fe400078ef81c */
[----:B------:R-:W-:Y:S01]  /*31c0*/  IMAD R7, R6, UR11, R11 ;  /* 0x0000000b06077c24 */ /* 0x000fe2000f8e020b */
[----:B------:R-:W-:Y:S01]  /*31d0*/  @UP1 ULOP3.LUT UR4, UR4, 0x1, UR5, 0x78, !UPT ;  /* 0x0000000104041892 */ /* 0x000fe2000f8e7805 */
[----:B------:R-:W-:Y:S01]  /*31e0*/  SHF.R.S32.HI R29, RZ, 0x1f, R28 ;  /* 0x0000001fff1d7819 */ /* 0x000fe2000001141c */
[----:B------:R-:W-:Y:S01]  /*31f0*/  UIMAD UR5, UR5, -0x7, UR8 ;  /* 0xfffffff9050578a4 */ /* 0x000fe2000f8e0208 */
[----:B------:R-:W-:-:S02]  /*3200*/  IADD3 R33, -R33, UR12, R12 ;  /* 0x0000000c21217c10 */ /* 0x000fc4000fffe10c */
[----:B------:R-:W-:Y:S01]  /*3210*/  LOP3.LUT R35, R24, R13, R27, 0xfe, !PT ;  /* 0x0000000d18237212 */ /* 0x000fe200078efe1b */
[----:B------:R-:W-:-:S04]  /*3220*/  IMAD.WIDE.U32 R10, R6, UR10, R28 ;  /* 0x0000000a060a7c25 */ /* 0x000fc8000f8e001c */
[----:B------:R-:W-:Y:S02]  /*3230*/  IMAD.IADD R27, R26, 0x1, -R31 ;  /* 0x000000011a1b7824 */ /* 0x000fe400078e0a1f */
[----:B------:R-:W-:Y:S02]  /*3240*/  IMAD.IADD R11, R11, 0x1, R7 ;  /* 0x000000010b0b7824 */ /* 0x000fe400078e0207 */
[----:B------:R-:W-:Y:S01]  /*3250*/  IMAD.MOV.U32 R26, RZ, RZ, -0x1 ;  /* 0xffffffffff1a7424 */ /* 0x000fe200078e00ff */
[----:B------:R-:W-:Y:S06]  /*3260*/  @P1 BRA `(.L_x_37) ;  /* 0x0000004400a41947 */ /* 0x000fec0003800000 */
[----:B------:R-:W0:Y:S01]  /*3270*/  LDC.64 R30, c[0x0][0x5c8] ;  /* 0x00017200ff1e7b82 */ /* 0x000e220000000a00 */
[----:B------:R-:W-:Y:S01]  /*3280*/  ULDC.64 UR6, c[0x0][0x5c0] ;  /* 0x0001700000067ab9 */ /* 0x000fe20000000a00 */
[----:B------:R-:W-:Y:S01]  /*3290*/  BSSY B0, `(.L_x_37) ;  /* 0x0000466000007945 */ /* 0x000fe20003800000 */
[-C--:B0-----:R-:W-:Y:S02]  /*32a0*/  IMAD R12, R25, R30.reuse, RZ ;  /* 0x0000001e190c7224 */ /* 0x081fe400078e02ff */
[----:B------:R-:W-:-:S04]  /*32b0*/  IMAD.WIDE.U32 R10, R35, R30, R10 ;  /* 0x0000001e230a7225 */ /* 0x000fc800078e000a */
[----:B------:R-:W-:Y:S01]  /*32c0*/  IMAD R13, R35, R31, R12 ;  /* 0x0000001f230d7224 */ /* 0x000fe200078e020c */
[----:B------:R-:W-:Y:S02]  /*32d0*/  LEA R7, P1, R30, R10, 0x3 ;  /* 0x0000000a1e077211 */ /* 0x000fe400078218ff */
[----:B------:R-:W-:Y:S01]  /*32e0*/  IADD3 R12, P2, R10, UR6, RZ ;  /* 0x000000060a0c7c10 */ /* 0x000fe2000ff5e0ff */
[----:B------:R-:W-:Y:S01]  /*32f0*/  IMAD.IADD R13, R11, 0x1, R13 ;  /* 0x000000010b0d7824 */ /* 0x000fe200078e020d */
[----:B------:R-:W-:-:S04]  /*3300*/  IADD3 R10, P4, R7, UR6, RZ ;  /* 0x00000006070a7c10 */ /* 0x000fc8000ff9e0ff */
[----:B------:R-:W-:Y:S02]  /*3310*/  LEA.HI.X R7, R30, R13, R31, 0x3, P1 ;  /* 0x0000000d1e077211 */ /* 0x000fe400008f1c1f */
[----:B---3-5:R-:W-:Y:S02]  /*3320*/  FSETP.NEU.AND P1, PT, R9, RZ, PT ;  /* 0x000000ff0900720b */ /* 0x028fe40003f2d000 */
[----:B------:R-:W-:Y:S02]  /*3330*/  IADD3.X R13, R13, UR7, RZ, P2, !PT ;  /* 0x000000070d0d7c10 */ /* 0x000fe400097fe4ff */
[----:B------:R-:W-:-:S09]  /*3340*/  IADD3.X R11, R7, UR7, RZ, P4, !PT ;  /* 0x00000007070b7c10 */ /* 0x000fd2000a7fe4ff */
[----:B------:R-:W-:Y:S05]  /*3350*/  @!P1 BRA `(.L_x_38) ;  /* 0x00000034005c9947 */ /* 0x000fea0003800000 */
[----:B------:R-:W-:Y:S01]  /*3360*/  ULDC.64 UR6, c[0x0][0x5b8] ;  /* 0x00016e0000067ab9 */ /* 0x000fe20000000a00 */
[----:B------:R-:W-:Y:S01]  /*3370*/  ISETP.GE.AND P1, PT, R33, 0x1, PT ;  /* 0x000000012100780c */ /* 0x000fe20003f26270 */
[----:B------:R-:W-:Y:S01]  /*3380*/  IMAD R7, R32, UR6, RZ ;  /* 0x0000000620077c24 */ /* 0x000fe2000f8e02ff */
[----:B------:R-:W-:Y:S01]  /*3390*/  ULDC.64 UR10, c[0x0][0x5a8] ;  /* 0x00016a00000a7ab9 */ /* 0x000fe20000000a00 */
[C---:B------:R-:W-:Y:S01]  /*33a0*/  IMAD.WIDE.U32 R28, R6.reuse, UR6, R28 ;  /* 0x00000006061c7c25 */ /* 0x040fe2000f8e001c */
[----:B------:R-:W-:Y:S01]  /*33b0*/  ISETP.LT.OR P5, PT, R27, 0x1, !P1 ;  /* 0x000000011b00780c */ /* 0x000fe20004fa1670 */
[----:B------:R-:W-:Y:S02]  /*33c0*/  BSSY B1, `(.L_x_39) ;  /* 0x000000c000017945 */ /* 0x000fe40003800000 */
[----:B------:R-:W-:Y:S01]  /*33d0*/  IMAD R7, R6, UR7, R7 ;  /* 0x0000000706077c24 */ /* 0x000fe2000f8e0207 */
[----:B------:R-:W-:Y:S02]  /*33e0*/  ULDC.64 UR6, c[0x0][0x5b0] ;  /* 0x00016c0000067ab9 */ /* 0x000fe40000000a00 */
[----:B------:R-:W-:-:S02]  /*33f0*/  IMAD R30, R25, UR6, RZ ;  /* 0x00000006191e7c24 */ /* 0x000fc4000f8e02ff */
[----:B------:R-:W-:Y:S02]  /*3400*/  IMAD.IADD R29, R29, 0x1, R7 ;  /* 0x000000011d1d7824 */ /* 0x000fe400078e0207 */
[C-C-:B------:R-:W-:Y:S01]  /*3410*/  IMAD R31, R35.reuse, UR7, R30.reuse ;  /* 0x00000007231f7c24 */ /* 0x140fe2000f8e021e */
[----:B------:R-:W-:Y:S01]  /*3420*/  PRMT R30, RZ, 0x7610, R30 ;  /* 0x00007610ff1e7816 */ /* 0x000fe2000000001e */
[----:B------:R-:W-:-:S03]  /*3430*/  IMAD.WIDE.U32 R6, R35, UR6, R28 ;  /* 0x0000000623067c25 */ /* 0x000fc6000f8e001c */
[----:B------:R-:W-:-:S04]  /*3440*/  IADD3 R6, P2, R6, UR10, RZ ;  /* 0x0000000a06067c10 */ /* 0x000fc8000ff5e0ff */
[----:B------:R-:W-:Y:S01]  /*3450*/  IADD3.X R7, R7, UR11, R31, P2, !PT ;  /* 0x0000000b07077c10 */ /* 0x000fe200097fe41f */
[----:B------:R-:W-:Y:S08]  /*3460*/  @P5 BRA `(.L_x_40) ;  /* 0x0000000000045947 */ /* 0x000ff00003800000 */
[----:B------:R0:W5:Y:S02]  /*3470*/  LDG.E.U8 R30, desc[UR16][R6.64] ;  /* 0x00000010061e7981 */ /* 0x000164000c1e1100 */
.L_x_40:
[----:B------:R-:W-:Y:S05]  /*3480*/  BSYNC B1 ;  /* 0x0000000000017941 */ /* 0x000fea0003800000 */
.L_x_39:
[----:B-----5:R-:W-:Y:S01]  /*3490*/  LOP3.LUT R30, R30, 0xff, RZ, 0xc0, !PT ;  /* 0x000000ff1e1e7812 */ /* 0x020fe200078ec0ff */
[----:B------:R-:W-:Y:S01]  /*34a0*/  BSSY B1, `(.L_x_41) ;  /* 0x000000b000017945 */ /* 0x000fe20003800000 */
[----:B------:R-:W-:Y:S02]  /*34b0*/  ISETP.LT.OR P4, PT, R27, 0x2, !P1 ;  /* 0x000000021b00780c */ /* 0x000fe40004f81670 */
[----:B------:R-:W-:-:S05]  /*34c0*/  F2FP.F16.E4M3.UNPACK_B R30, R30 ;  /* 0x0000001eff1e723e */ /* 0x000fca00020006ff */
[----:B------:R-:W-:-:S05]  /*34d0*/  HADD2.F32 R30, -RZ, R30.H0_H0 ;  /* 0x2000001eff1e7230 */ /* 0x000fca0000004100 */
[----:B------:R-:W-:-:S04]  /*34e0*/  FMUL R30, R30, R9 ;  /* 0x000000091e1e7220 */ /* 0x000fc80000400000 */
[----:B--2---:R-:W-:-:S05]  /*34f0*/  FFMA R30, R141, R8, R30 ;  /* 0x000000088d1e7223 */ /* 0x004fca000000001e */
[----:B------:R-:W-:Y:S02]  /*3500*/  F2FP.SATFINITE.E4M3.F32.PACK_AB_MERGE_C R31, RZ, R30, RZ ;  /* 0x0000001eff1f723e */ /* 0x000fe400048070ff */
[----:B------:R-:W-:-:S03]  /*3510*/  PRMT R30, RZ, 0x7610, R30 ;  /* 0x00007610ff1e7816 */ /* 0x000fc6000000001e */
[----:B------:R1:W-:Y:S01]  /*3520*/  @!P5 STG.E.U8 desc[UR16][R12.64], R31 ;  /* 0x0000001f0c00d986 */ /* 0x0003e2000c101110 */
[----:B------:R-:W-:Y:S05]  /*3530*/  @P4 BRA `(.L_x_42) ;  /* 0x0000000000044947 */ /* 0x000fea0003800000 */
[----:B------:R2:W5:Y:S02]  /*3540*/  LDG.E.U8 R30, desc[UR16][R6.64+0x1] ;  /* 0x00000110061e7981 */ /* 0x000564000c1e1100 */
.L_x_42:
[----:B------:R-:W-:Y:S05]  /*3550*/  BSYNC B1 ;  /* 0x0000000000017941 */ /* 0x000fea0003800000 */
.L_x_41:
[----:B-----5:R-:W-:Y:S01]  /*3560*/  LOP3.LUT R30, R30, 0xff, RZ, 0xc0, !PT ;  /* 0x000000ff1e1e7812 */ /* 0x020fe200078ec0ff */
[----:B------:R-:W-:Y:S01]  /*3570*/  BSSY B1, `(.L_x_43) ;  /* 0x0000013000017945 */ /* 0x000fe20003800000 */
[----:B-1----:R-:W-:Y:S02]  /*3580*/  IADD3 R31, P2, R35, 0x8, RZ ;  /* 0x00000008231f7810 */ /* 0x002fe40007f5e0ff */
[----:B------:R-:W-:-:S03]  /*3590*/  F2FP.F16.E4M3.UNPACK_B R30, R30 ;  /* 0x0000001eff1e723e */ /* 0x000fc600020006ff */
[----:B------:R-:W-:Y:S01]  /*35a0*/  IMAD.X R24, RZ, RZ, R25, P2 ;  /* 0x000000ffff187224 */ /* 0x000fe200010e0619 */
[----:B------:R-:W-:Y:S01]  /*35b0*/  ISETP.GE.AND P2, PT, R33, 0x9, PT ;  /* 0x000000092100780c */ /* 0x000fe20003f46270 */
[----:B------:R-:W-:Y:S02]  /*35c0*/  HADD2.F32 R30, -RZ, R30.H0_H0 ;  /* 0x2000001eff1e7230 */ /* 0x000fe40000004100 */
[----:B------:R-:W-:Y:S01]  /*35d0*/  IMAD R24, R24, UR6, RZ ;  /* 0x0000000618187c24 */ /* 0x000fe2000f8e02ff */
[----:B------:R-:W-:Y:S01]  /*35e0*/  ISETP.LT.OR P5, PT, R27, 0x1, !P2 ;  /* 0x000000011b00780c */ /* 0x000fe200057a1670 */
[----:B------:R-:W-:-:S04]  /*35f0*/  IMAD.WIDE.U32 R28, R31, UR6, R28 ;  /* 0x000000061f1c7c25 */ /* 0x000fc8000f8e001c */
[----:B------:R-:W-:Y:S01]  /*3600*/  FMUL R25, R30, R9 ;  /* 0x000000091e197220 */ /* 0x000fe20000400000 */
[----:B------:R-:W-:-:S03]  /*3610*/  IMAD R31, R31, UR7, R24 ;  /* 0x000000071f1f7c24 */ /* 0x000fc6000f8e0218 */
[----:B------:R-:W-:Y:S01]  /*3620*/  FFMA R25, R140, R8, R25 ;  /* 0x000000088c197223 */ /* 0x000fe20000000019 */
[----:B------:R-:W-:Y:S02]  /*3630*/  IADD3 R24, P6, R28, UR10, RZ ;  /* 0x0000000a1c187c10 */ /* 0x000fe4000ffde0ff */
[----:B------:R-:W-:Y:S02]  /*3640*/  PRMT R28, RZ, 0x7610, R28 ;  /* 0x00007610ff1c7816 */ /* 0x000fe4000000001c */
[----:B------:R-:W-:Y:S02]  /*3650*/  F2FP.SATFINITE.E4M3.F32.PACK_AB_MERGE_C R33, RZ, R25, RZ ;  /* 0x00000019ff21723e */ /* 0x000fe400048070ff */
[----:B------:R-:W-:-:S03]  /*3660*/  IADD3.X R25, R29, UR11, R31, P6, !PT ;  /* 0x0000000b1d197c10 */ /* 0x000fc6000b7fe41f */
[----:B------:R1:W-:Y:S01]  /*3670*/  @!P4 STG.E.U8 desc[UR16][R12.64+0x1], R33 ;  /* 0x000001210c00c986 */ /* 0x0003e2000c101110 */
[----:B------:R-:W-:Y:S05]  /*3680*/  @P5 BRA `(.L_x_44) ;  /* 0x0000000000045947 */ /* 0x000fea0003800000 */
[----:B------:R3:W5:Y:S02]  /*3690*/  LDG.E.U8 R28, desc[UR16][R24.64] ;  /* 0x00000010181c7981 */ /* 0x000764000c1e1100 */
.L_x_44:
[----:B------:R-:W-:Y:S05]  /*36a0*/  BSYNC B1 ;  /* 0x0000000000017941 */ /* 0x000fea0003800000 */
.L_x_43:
[----:B-----5:R-:W-:Y:S01]  /*36b0*/  LOP3.LUT R28, R28, 0xff, RZ, 0xc0, !PT ;  /* 0x000000ff1c1c7812 */ /* 0x020fe200078ec0ff */
[----:B------:R-:W-:Y:S01]  /*36c0*/  BSSY B1, `(.L_x_45) ;  /* 0x000000b000017945 */ /* 0x000fe20003800000 */
[----:B------:R-:W-:Y:S02]  /*36d0*/  ISETP.LT.OR P4, PT, R27, 0x2, !P2 ;  /* 0x000000021b00780c */ /* 0x000fe40005781670 */
[----:B------:R-:W-:-:S05]  /*36e0*/  F2FP.F16.E4M3.UNPACK_B R28, R28 ;  /* 0x0000001cff1c723e */ /* 0x000fca00020006ff */
[----:B------:R-:W-:-:S05]  /*36f0*/  HADD2.F32 R28, -RZ, R28.H0_H0 ;  /* 0x2000001cff1c7230 */ /* 0x000fca0000004100 */
[----:B------:R-:W-:-:S04]  /*3700*/  FMUL R28, R28, R9 ;  /* 0x000000091c1c7220 */ /* 0x000fc80000400000 */
[----:B------:R-:W-:-:S05]  /*3710*/  FFMA R28, R139, R8, R28 ;  /* 0x000000088b1c7223 */ /* 0x000fca000000001c */
[----:B------:R-:W-:Y:S02]  /*3720*/  F2FP.SATFINITE.E4M3.F32.PACK_AB_MERGE_C R29, RZ, R28, RZ ;  /* 0x0000001cff1d723e */ /* 0x000fe400048070ff */
[----:B------:R-:W-:-:S03]  /*3730*/  PRMT R28, RZ, 0x7610, R28 ;  /* 0x00007610ff1c7816 */ /* 0x000fc6000000001c */
[----:B------:R4:W-:Y:S01]  /*3740*/  @!P5 STG.E.U8 desc[UR16][R10.64], R29 ;  /* 0x0000001d0a00d986 */ /* 0x0009e2000c101110 */
[----:B------:R-:W-:Y:S05]  /*3750*/  @P4 BRA `(.L_x_46) ;  /* 0x0000000000044947 */ /* 0x000fea0003800000 */
[----:B------:R0:W5:Y:S02]  /*3760*/  LDG.E.U8 R28, desc[UR16][R24.64+0x1] ;  /* 0x00000110181c7981 */ /* 0x000164000c1e1100 */
.L_x_46:
[----:B------:R-:W-:Y:S05]  /*3770*/  BSYNC B1 ;  /* 0x0000000000017941 */ /* 0x000fea0003800000 */
.L_x_45:
[----:B-----5:R-:W-:Y:S01]  /*3780*/  LOP3.LUT R28, R28, 0xff, RZ, 0xc0, !PT ;  /* 0x000000ff1c1c7812 */ /* 0x020fe200078ec0ff */
[----:B------:R-:W-:Y:S01]  /*3790*/  BSSY B1, `(.L_x_47) ;  /* 0x000000b000017945 */ /* 0x000fe20003800000 */
[----:B------:R-:W-:Y:S02]  /*37a0*/  ISETP.LT.OR P5, PT, R27, 0x9, !P1 ;  /* 0x000000091b00780c */ /* 0x000fe40004fa1670 */
[----:B------:R-:W-:-:S05]  /*37b0*/  F2FP.F16.E4M3.UNPACK_B R28, R28 ;  /* 0x0000001cff1c723e */ /* 0x000fca00020006ff */
[----:B------:R-:W-:-:S05]  /*37c0*/  HADD2.F32 R28, -RZ, R28.H0_H0 ;  /* 0x2000001cff1c7230 */ /* 0x000fca0000004100 */
[----:B----4-:R-:W-:Y:S01]  /*37d0*/  FMUL R29, R28, R9 ;  /* 0x000000091c1d7220 */ /* 0x010fe20000400000 */
[----:B------:R-:W-:-:S03]  /*37e0*/  PRMT R28, RZ, 0x7610, R28 ;  /* 0x00007610ff1c7816 */ /* 0x000fc6000000001c */
[----:B------:R-:W-:-:S05]  /*37f0*/  FFMA R29, R138, R8, R29 ;  /* 0x000000088a1d7223 */ /* 0x000fca000000001d */
[----:B------:R-:W-:-:S05]  /*3800*/  F2FP.SATFINITE.E4M3.F32.PACK_AB_MERGE_C R29, RZ, R29, RZ ;  /* 0x0000001dff1d723e */ /* 0x000fca00048070ff */
[----:B------:R4:W-:Y:S01]  /*3810*/  @!P4 STG.E.U8 desc[UR16][R10.64+0x1], R29 ;  /* 0x0000011d0a00c986 */ /* 0x0009e2000c101110 */
[----:B------:R-:W-:Y:S05]  /*3820*/  @P5 BRA `(.L_x_48) ;  /* 0x0000000000045947 */ /* 0x000fea0003800000 */
[----:B------:R0:W5:Y:S02]  /*3830*/  LDG.E.U8 R28, desc[UR16][R6.64+0x8] ;  /* 0x00000810061c7981 */ /* 0x000164000c1e1100 */
.L_x_48:
[----:B------:R-:W-:Y:S05]  /*3840*/  BSYNC B1 ;  /* 0x0000000000017941 */ /* 0x000fea0003800000 */
.L_x_47:
[----:B-----5:R-:W-:Y:S01]  /*3850*/  LOP3.LUT R28, R28, 0xff, RZ, 0xc0, !PT ;  /* 0x000000ff1c1c7812 */ /* 0x020fe200078ec0ff */
[----:B------:R-:W-:Y:S01]  /*3860*/  BSSY B1, `(.L_x_49) ;  /* 0x000000b000017945 */ /* 0x000fe20003800000 */
[----:B------:R-:W-:Y:S02]  /*3870*/  ISETP.LT.OR P4, PT, R27, 0xa, !P1 ;  /* 0x0000000a1b00780c */ /* 0x000fe40004f81670 */
[----:B------:R-:W-:-:S05]  /*3880*/  F2FP.F16.E4M3.UNPACK_B R28, R28 ;  /* 0x0000001cff1c723e */ /* 0x000fca00020006ff */
[----:B------:R-:W-:-:S05]  /*3890*/  HADD2.F32 R28, -RZ, R28.H0_H0 ;  /* 0x2000001cff1c7230 */ /* 0x000fca0000004100 */
[----:B------:R-:W-:-:S04]  /*38a0*/  FMUL R28, R28, R9 ;  /* 0x000000091c1c7220 */ /* 0x000fc80000400000 */
[----:B------:R-:W-:-:S05]  /*38b0*/  FFMA R28, R137, R8, R28 ;  /* 0x00000008891c7223 */ /* 0x000fca000000001c */
[----:B----4-:R-:W-:Y:S02]  /*38c0*/  F2FP.SATFINITE.E4M3.F32.PACK_AB_MERGE_C R29, RZ, R28, RZ ;  /* 0x0000001cff1d723e */ /* 0x010fe400048070ff */
[----:B------:R-:W-:-:S03]  /*38d0*/  PRMT R28, RZ, 0x7610, R28 ;  /* 0x00007610ff1c7816 */ /* 0x000fc6000000001c */
[----:B------:R4:W-:Y:S01]  /*38e0*/  @!P5 STG.E.U8 desc[UR16][R12.64+0x8], R29 ;  /* 0x0000081d0c00d986 */ /* 0x0009e2000c101110 */
[----:B------:R-:W-:Y:S05]  /*38f0*/  @P4 BRA `(.L_x_50) ;  /* 0x0000000000044947 */ /* 0x000fea0003800000 */
[----:B------:R0:W5:Y:S02]  /*3900*/  LDG.E.U8 R28, desc[UR16][R6.64+0x9] ;  /* 0x00000910061c7981 */ /* 0x000164000c1e1100 */
.L_x_50:
[----:B------:R-:W-:Y:S05]  /*3910*/  BSYNC B1 ;  /* 0x0000000000017941 */ /* 0x000fea0003800000 */
.L_x_49:
        /* <DEDUP_REMOVED lines=12> */
.L_x_52:
[----:B------:R-:W-:Y:S05]  /*39e0*/  BSYNC B1 ;  /* 0x0000000000017941 */ /* 0x000fea0003800000 */
.L_x_51:
        /* <DEDUP_REMOVED lines=12> */
.L_x_54:
[----:B------:R-:W-:Y:S05]  /*3ab0*/  BSYNC B1 ;  /* 0x0000000000017941 */ /* 0x000fea0003800000 */
.L_x_53:
        /* <DEDUP_REMOVED lines=12> */
.L_x_56:
[----:B------:R-:W-:Y:S05]  /*3b80*/  BSYNC B1 ;  /* 0x0000000000017941 */ /* 0x000fea0003800000 */
.L_x_55:
        /* <DEDUP_REMOVED lines=12> */
.L_x_58:
[----:B------:R-:W-:Y:S05]  /*3c50*/  BSYNC B1 ;  /* 0x0000000000017941 */ /* 0x000fea0003800000 */
.L_x_57:
        /* <DEDUP_REMOVED lines=12> */
.L_x_60:
[----:B------:R-:W-:Y:S05]  /*3d20*/  BSYNC B1 ;  /* 0x0000000000017941 */ /* 0x000fea0003800000 */
.L_x_59:
        /* <DEDUP_REMOVED lines=12> */
.L_x_62:
[----:B------:R-:W-:Y:S05]  /*3df0*/  BSYNC B1 ;  /* 0x0000000000017941 */ /* 0x000fea0003800000 */
.L_x_61:
        /* <DEDUP_REMOVED lines=12> */
.L_x_64:
[----:B------:R-:W-:Y:S05]  /*3ec0*/  BSYNC B1 ;  /* 0x0000000000017941 */ /* 0x000fea0003800000 */
.L_x_63:
        /* <DEDUP_REMOVED lines=12> */
.L_x_66:
[----:B------:R-:W-:Y:S05]  /*3f90*/  BSYNC B1 ;  /* 0x0000000000017941 */ /* 0x000fea0003800000 */
.L_x_65:
        /* <DEDUP_REMOVED lines=12> */
.L_x_68:
[----:B------:R-:W-:Y:S05]  /*4060*/  BSYNC B1 ;  /* 0x0000000000017941 */ /* 0x000fea0003800000 */
.L_x_67:
        /* <DEDUP_REMOVED lines=12> */
.L_x_70:
[----:B------:R-:W-:Y:S05]  /*4130*/  BSYNC B1 ;  /* 0x0000000000017941 */ /* 0x000fea0003800000 */
.L_x_69:
        /* <DEDUP_REMOVED lines=12> */
.L_x_72:
[----:B------:R-:W-:Y:S05]  /*4200*/  BSYNC B1 ;  /* 0x0000000000017941 */ /* 0x000fea0003800000 */
.L_x_71:
        /* <DEDUP_REMOVED lines=12> */
.L_x_74:
[----:B------:R-:W-:Y:S05]  /*42d0*/  BSYNC B1 ;  /* 0x0000000000017941 */ /* 0x000fea0003800000 */
.L_x_73:
        /* <DEDUP_REMOVED lines=12> */
.L_x_76:
[----:B------:R-:W-:Y:S05]  /*43a0*/  BSYNC B1 ;  /* 0x0000000000017941 */ /* 0x000fea0003800000 */
.L_x_75:
        /* <DEDUP_REMOVED lines=12> */
.L_x_78:
[----:B------:R-:W-:Y:S05]  /*4470*/  BSYNC B1 ;  /* 0x0000000000017941 */ /* 0x000fea0003800000 */
.L_x_77:
        /* <DEDUP_REMOVED lines=12> */
.L_x_80:
[----:B------:R-:W-:Y:S05]  /*4540*/  BSYNC B1 ;  /* 0x0000000000017941 */ /* 0x000fea0003800000 */
.L_x_79:
        /* <DEDUP_REMOVED lines=12> */
.L_x_82:
[----:B------:R-:W-:Y:S05]  /*4610*/  BSYNC B1 ;  /* 0x0000000000017941 */ /* 0x000fea0003800000 */
.L_x_81:
        /* <DEDUP_REMOVED lines=12> */
.L_x_84:
[----:B------:R-:W-:Y:S05]  /*46e0*/  BSYNC B1 ;  /* 0x0000000000017941 */ /* 0x000fea0003800000 */
.L_x_83:
        /* <DEDUP_REMOVED lines=12> */
.L_x_86:
[----:B------:R-:W-:Y:S05]  /*47b0*/  BSYNC B1 ;  /* 0x0000000000017941 */ /* 0x000fea0003800000 */
.L_x_85:
        /* <DEDUP_REMOVED lines=12> */
.L_x_88:
[----:B------:R-:W-:Y:S05]  /*4880*/  BSYNC B1 ;  /* 0x0000000000017941 */ /* 0x000fea0003800000 */
.L_x_87:
        /* <DEDUP_REMOVED lines=12> */
.L_x_90:
[----:B------:R-:W-:Y:S05]  /*4950*/  BSYNC B1 ;  /* 0x0000000000017941 */ /* 0x000fea0003800000 */
.L_x_89:
        /* <DEDUP_REMOVED lines=12> */
.L_x_92:
[----:B------:R-:W-:Y:S05]  /*4a20*/  BSYNC B1 ;  /* 0x0000000000017941 */ /* 0x000fea0003800000 */
.L_x_91:
        /* <DEDUP_REMOVED lines=12> */
.L_x_94:
[----:B------:R-:W-:Y:S05]  /*4af0*/  BSYNC B1 ;  /* 0x0000000000017941 */ /* 0x000fea0003800000 */
.L_x_93:
        /* <DEDUP_REMOVED lines=12> */
.L_x_96:
[----:B------:R-:W-:Y:S05]  /*4bc0*/  BSYNC B1 ;  /* 0x0000000000017941 */ /* 0x000fea0003800000 */
.L_x_95:
        /* <DEDUP_REMOVED lines=12> */
.L_x_98:
[----:B------:R-:W-:Y:S05]  /*4c90*/  BSYNC B1 ;  /* 0x0000000000017941 */ /* 0x000fea0003800000 */
.L_x_97:
        /* <DEDUP_REMOVED lines=12> */
.L_x_100:
[----:B------:R-:W-:Y:S05]  /*4d60*/  BSYNC B1 ;  /* 0x0000000000017941 */ /* 0x000fea0003800000 */
.L_x_99:
        /* <DEDUP_REMOVED lines=12> */
.L_x_102:
[----:B------:R-:W-:Y:S05]  /*4e30*/  BSYNC B1 ;  /* 0x0000000000017941 */ /* 0x000fea0003800000 */
.L_x_101:
        /* <DEDUP_REMOVED lines=12> */
.L_x_104:
[----:B------:R-:W-:Y:S05]  /*4f00*/  BSYNC B1 ;  /* 0x0000000000017941 */ /* 0x000fea0003800000 */
.L_x_103:
        /* <DEDUP_REMOVED lines=12> */
.L_x_106:
[----:B------:R-:W-:Y:S05]  /*4fd0*/  BSYNC B1 ;  /* 0x0000000000017941 */ /* 0x000fea0003800000 */
.L_x_105:
        /* <DEDUP_REMOVED lines=12> */
.L_x_108:
[----:B------:R-:W-:Y:S05]  /*50a0*/  BSYNC B1 ;  /* 0x0000000000017941 */ /* 0x000fea0003800000 */
.L_x_107:
        /* <DEDUP_REMOVED lines=12> */
.L_x_110:
[----:B------:R-:W-:Y:S05]  /*5170*/  BSYNC B1 ;  /* 0x0000000000017941 */ /* 0x000fea0003800000 */
.L_x_109:
        /* <DEDUP_REMOVED lines=12> */
.L_x_112:
[----:B------:R-:W-:Y:S05]  /*5240*/  BSYNC B1 ;  /* 0x0000000000017941 */ /* 0x000fea0003800000 */
.L_x_111:
        /* <DEDUP_REMOVED lines=12> */
.L_x_114:
[----:B------:R-:W-:Y:S05]  /*5310*/  BSYNC B1 ;  /* 0x0000000000017941 */ /* 0x000fea0003800000 */
.L_x_113:
        /* <DEDUP_REMOVED lines=12> */
.L_x_116:
[----:B------:R-:W-:Y:S05]  /*53e0*/  BSYNC B1 ;  /* 0x0000000000017941 */ /* 0x000fea0003800000 */
.L_x_115:
        /* <DEDUP_REMOVED lines=12> */
.L_x_118:
[----:B------:R-:W-:Y:S05]  /*54b0*/  BSYNC B1 ;  /* 0x0000000000017941 */ /* 0x000fea0003800000 */
.L_x_117:
        /* <DEDUP_REMOVED lines=12> */
.L_x_120:
[----:B------:R-:W-:Y:S05]  /*5580*/  BSYNC B1 ;  /* 0x0000000000017941 */ /* 0x000fea0003800000 */
.L_x_119:
        /* <DEDUP_REMOVED lines=12> */
.L_x_122:
[----:B------:R-:W-:Y:S05]  /*5650*/  BSYNC B1 ;  /* 0x0000000000017941 */ /* 0x000fea0003800000 */
.L_x_121:
        /* <DEDUP_REMOVED lines=12> */
.L_x_124:
[----:B------:R-:W-:Y:S05]  /*5720*/  BSYNC B1 ;  /* 0x0000000000017941 */ /* 0x000fea0003800000 */
.L_x_123:
        /* <DEDUP_REMOVED lines=12> */
.L_x_126:
[----:B------:R-:W-:Y:S05]  /*57f0*/  BSYNC B1 ;  /* 0x0000000000017941 */ /* 0x000fea0003800000 */
.L_x_125:
        /* <DEDUP_REMOVED lines=12> */
.L_x_128:
[----:B------:R-:W-:Y:S05]  /*58c0*/  BSYNC B1 ;  /* 0x0000000000017941 */ /* 0x000fea0003800000 */
.L_x_127:
        /* <DEDUP_REMOVED lines=12> */
.L_x_130:
[----:B------:R-:W-:Y:S05]  /*5990*/  BSYNC B1 ;  /* 0x0000000000017941 */ /* 0x000fea0003800000 */
.L_x_129:
        /* <DEDUP_REMOVED lines=12> */
.L_x_132:
[----:B------:R-:W-:Y:S05]  /*5a60*/  BSYNC B1 ;  /* 0x0000000000017941 */ /* 0x000fea0003800000 */
.L_x_131:
        /* <DEDUP_REMOVED lines=12> */
.L_x_134:
[----:B------:R-:W-:Y:S05]  /*5b30*/  BSYNC B1 ;  /* 0x0000000000017941 */ /* 0x000fea0003800000 */
.L_x_133:
        /* <DEDUP_REMOVED lines=12> */
.L_x_136:
[----:B------:R-:W-:Y:S05]  /*5c00*/  BSYNC B1 ;  /* 0x0000000000017941 */ /* 0x000fea0003800000 */
.L_x_135:
        /* <DEDUP_REMOVED lines=12> */
.L_x_138:
[----:B------:R-:W-:Y:S05]  /*5cd0*/  BSYNC B1 ;  /* 0x0000000000017941 */ /* 0x000fea0003800000 */
.L_x_137:
        /* <DEDUP_REMOVED lines=12> */
.L_x_140:
[----:B------:R-:W-:Y:S05]  /*5da0*/  BSYNC B1 ;  /* 0x0000000000017941 */ /* 0x000fea0003800000 */
.L_x_139:
        /* <DEDUP_REMOVED lines=12> */
.L_x_142:
[----:B------:R-:W-:Y:S05]  /*5e70*/  BSYNC B1 ;  /* 0x0000000000017941 */ /* 0x000fea0003800000 */
.L_x_141:
        /* <DEDUP_REMOVED lines=12> */
.L_x_144:
[----:B------:R-:W-:Y:S05]  /*5f40*/  BSYNC B1 ;  /* 0x0000000000017941 */ /* 0x000fea0003800000 */
.L_x_143:
        /* <DEDUP_REMOVED lines=12> */
.L_x_146:
[----:B------:R-:W-:Y:S05]  /*6010*/  BSYNC B1 ;  /* 0x0000000000017941 */ /* 0x000fea0003800000 */
.L_x_145:
        /* <DEDUP_REMOVED lines=12> */
.L_x_148:
[----:B------:R-:W-:Y:S05]  /*60e0*/  BSYNC B1 ;  /* 0x0000000000017941 */ /* 0x000fea0003800000 */
.L_x_147:
[----:B-----5:R-:W-:Y:S01]  /*60f0*/  LOP3.LUT R28, R28, 0xff, RZ, 0xc0, !PT ;  /* 0x000000ff1c1c7812 */ /* 0x020fe200078ec0ff */
[----:B------:R-:W-:Y:S01]  /*6100*/  BSSY B1, `(.L_x_149) ;  /* 0x000000b000017945 */ /* 0x000fe20003800000 */
[----:B------:R-:W-:Y:S02]  /*6110*/  ISETP.LT.OR P4, PT, R27, 0x6a, !P2 ;  /* 0x0000006a1b00780c */ /* 0x000fe40005781670 */
[----:B------:R-:W-:-:S05]  /*6120*/  F2FP.F16.E4M3.UNPACK_B R28, R28 ;  /* 0x0000001cff1c723e */ /* 0x000fca00020006ff */
[----:B------:R-:W-:-:S05]  /*6130*/  HADD2.F32 R28, -RZ, R28.H0_H0 ;  /* 0x2000001cff1c7230 */ /* 0x000fca0000004100 */
[----:B------:R-:W-:-:S04]  /*6140*/  FMUL R28, R28, R9 ;  /* 0x000000091c1c7220 */ /* 0x000fc80000400000 */
[----:B------:R-:W-:Y:S01]  /*6150*/  FFMA R28, R23, R8, R28 ;  /* 0x00000008171c7223 */ /* 0x000fe2000000001c */
[----:B------:R-:W-:-:S04]  /*6160*/  PRMT R23, RZ, 0x7610, R23 ;  /* 0x00007610ff177816 */ /* 0x000fc80000000017 */
[----:B----4-:R-:W-:-:S05]  /*6170*/  F2FP.SATFINITE.E4M3.F32.PACK_AB_MERGE_C R29, RZ, R28, RZ ;  /* 0x0000001cff1d723e */ /* 0x010fca00048070ff */
[----:B------:R4:W-:Y:S01]  /*6180*/  @!P5 STG.E.U8 desc[UR16][R10.64+0x68], R29 ;  /* 0x0000681d0a00d986 */ /* 0x0009e2000c101110 */
[----:B------:R-:W-:Y:S05]  /*6190*/  @P4 BRA `(.L_x_150) ;  /* 0x0000000000044947 */ /* 0x000fea0003800000 */
[----:B------:R0:W5:Y:S02]  /*61a0*/  LDG.E.U8 R23, desc[UR16][R24.64+0x69] ;  /* 0x0000691018177981 */ /* 0x000164000c1e1100 */
.L_x_150:
[----:B------:R-:W-:Y:S05]  /*61b0*/  BSYNC B1 ;  /* 0x0000000000017941 */ /* 0x000fea0003800000 */
.L_x_149:
        /* <DEDUP_REMOVED lines=8> */
[----:B------:R-:W-:-:S05]  /*6240*/  F2FP.SATFINITE.E4M3.F32.PACK_AB_MERGE_C R23, RZ, R23, RZ ;  /* 0x00000017ff17723e */ /* 0x000fca00048070ff */
[----:B------:R0:W-:Y:S01]  /*6250*/  @!P4 STG.E.U8 desc[UR16][R10.64+0x69], R23 ;  /* 0x000069170a00c986 */ /* 0x0001e2000c101110 */
[----:B------:R-:W-:Y:S05]  /*6260*/  @P5 BRA `(.L_x_152) ;  /* 0x0000000000045947 */ /* 0x000fea0003800000 */
[----:B------:R0:W5:Y:S02]  /*6270*/  LDG.E.U8 R22, desc[UR16][R6.64+0x70] ;  /* 0x0000701006167981 */ /* 0x000164000c1e1100 */
.L_x_152:
[----:B------:R-:W-:Y:S05]  /*6280*/  BSYNC B1 ;  /* 0x0000000000017941 */ /* 0x000fea0003800000 */
.L_x_151:
        /* <DEDUP_REMOVED lines=8> */
[----:B0-----:R-:W-:-:S05]  /*6310*/  F2FP.SATFINITE.E4M3.F32.PACK_AB_MERGE_C R23, RZ, R22, RZ ;  /* 0x00000016ff17723e */ /* 0x001fca00048070ff */
[----:B------:R0:W-:Y:S01]  /*6320*/  @!P5 STG.E.U8 desc[UR16][R12.64+0x70], R23 ;  /* 0x000070170c00d986 */ /* 0x0001e2000c101110 */
[----:B------:R-:W-:Y:S05]  /*6330*/  @P4 BRA `(.L_x_154) ;  /* 0x0000000000044947 */ /* 0x000fea0003800000 */
[----:B------:R0:W5:Y:S02]  /*6340*/  LDG.E.U8 R21, desc[UR16][R6.64+0x71] ;  /* 0x0000711006157981 */ /* 0x000164000c1e1100 */
.L_x_154:
[----:B------:R-:W-:Y:S05]  /*6350*/  BSYNC B1 ;  /* 0x0000000000017941 */ /* 0x000fea0003800000 */
.L_x_153:
        /* <DEDUP_REMOVED lines=12> */
.L_x_156:
[----:B------:R-:W-:Y:S05]  /*6420*/  BSYNC B1 ;  /* 0x0000000000017941 */ /* 0x000fea0003800000 */
.L_x_155:
        /* <DEDUP_REMOVED lines=12> */
.L_x_158:
[----:B------:R-:W-:Y:S05]  /*64f0*/  BSYNC B1 ;  /* 0x0000000000017941 */ /* 0x000fea0003800000 */
.L_x_157:
        /* <DEDUP_REMOVED lines=12> */
.L_x_160:
[----:B------:R-:W-:Y:S05]  /*65c0*/  BSYNC B1 ;  /* 0x0000000000017941 */ /* 0x000fea0003800000 */
.L_x_159:
        /* <DEDUP_REMOVED lines=12> */
.L_x_162:
[----:B------:R-:W-:Y:S05]  /*6690*/  BSYNC B1 ;  /* 0x0000000000017941 */ /* 0x000fea0003800000 */
.L_x_161:
[----:B-----5:R-:W-:Y:S01]  /*66a0*/  LOP3.LUT R15, R15, 0xff, RZ, 0xc0, !PT ;  /* 0x000000ff0f0f7812 */ /* 0x020fe200078ec0ff */
[----:B------:R-:W-:Y:S01]  /*66b0*/  BSSY B1, `(.L_x_163) ;  /* 0x000000b000017945 */ /* 0x000fe20003800000 */
[----:B------:R-:W-:Y:S02]  /*66c0*/  ISETP.LT.OR P4, PT, R27, 0x79, !P2 ;  /* 0x000000791b00780c */ /* 0x000fe40005781670 */
[----:B------:R-:W-:-:S05]  /*66d0*/  F2FP.F16.E4M3.UNPACK_B R15, R15 ;  /* 0x0000000fff0f723e */ /* 0x000fca00020006ff */
[----:B0-2---:R-:W-:-:S05]  /*66e0*/  HADD2.F32 R6, -RZ, R15.H0_H0 ;  /* 0x2000000fff067230 */ /* 0x005fca0000004100 */
[----:B------:R-:W-:Y:S01]  /*66f0*/  FMUL R7, R6, R9 ;  /* 0x0000000906077220 */ /* 0x000fe20000400000 */
[----:B------:R-:W-:-:S03]  /*6700*/  PRMT R6, RZ, 0x7610, R6 ;  /* 0x00007610ff067816 */ /* 0x000fc60000000006 */
[----:B------:R-:W-:-:S05]  /*6710*/  FFMA R7, R14, R8, R7 ;  /* 0x000000080e077223 */ /* 0x000fca0000000007 */
[----:B------:R-:W-:-:S05]  /*6720*/  F2FP.SATFINITE.E4M3.F32.PACK_AB_MERGE_C R7, RZ, R7, RZ ;  /* 0x00000007ff07723e */ /* 0x000fca00048070ff */
[----:B------:R0:W-:Y:S01]  /*6730*/  @!P1 STG.E.U8 desc[UR16][R12.64+0x79], R7 ;  /* 0x000079070c009986 */ /* 0x0001e2000c101110 */
[----:B------:R-:W-:Y:S05]  /*6740*/  @P4 BRA `(.L_x_164) ;  /* 0x0000000000044947 */ /* 0x000fea0003800000 */
[----:B------:R2:W5:Y:S02]  /*6750*/  LDG.E.U8 R6, desc[UR16][R24.64+0x78] ;  /* 0x0000781018067981 */ /* 0x000564000c1e1100 */
.L_x_164:
[----:B------:R-:W-:Y:S05]  /*6760*/  BSYNC B1 ;  /* 0x0000000000017941 */ /* 0x000fea0003800000 */
.L_x_163:
[----:B-----5:R-:W-:Y:S01]  /*6770*/  LOP3.LUT R6, R6, 0xff, RZ, 0xc0, !PT ;  /* 0x000000ff06067812 */ /* 0x020fe200078ec0ff */
[----:B------:R-:W-:Y:S01]  /*6780*/  BSSY B1, `(.L_x_165) ;  /* 0x000000b000017945 */ /* 0x000fe20003800000 */
[----:B------:R-:W-:Y:S02]  /*6790*/  ISETP.LT.OR P2, PT, R27, 0x7a, !P2 ;  /* 0x0000007a1b00780c */ /* 0x000fe40005741670 */
[----:B------:R-:W-:-:S05]  /*67a0*/  F2FP.F16.E4M3.UNPACK_B R6, R6 ;  /* 0x00000006ff06723e */ /* 0x000fca00020006ff */
[----:B------:R-:W-:-:S05]  /*67b0*/  HADD2.F32 R6, -RZ, R6.H0_H0 ;  /* 0x20000006ff067230 */ /* 0x000fca0000004100 */
[----:B------:R-:W-:-:S04]  /*67c0*/  FMUL R6, R6, R9 ;  /* 0x0000000906067220 */ /* 0x000fc80000400000 */
[----:B------:R-:W-:-:S05]  /*67d0*/  FFMA R6, R17, R8, R6 ;  /* 0x0000000811067223 */ /* 0x000fca0000000006 */
[----:B0-----:R-:W-:Y:S02]  /*67e0*/  F2FP.SATFINITE.E4M3.F32.PACK_AB_MERGE_C R7, RZ, R6, RZ ;  /* 0x00000006ff07723e */ /* 0x001fe400048070ff */
[----:B------:R-:W-:-:S03]  /*67f0*/  PRMT R6, RZ, 0x7610, R6 ;  /* 0x00007610ff067816 */ /* 0x000fc60000000006 */
[----:B------:R0:W-:Y:S01]  /*6800*/  @!P4 STG.E.U8 desc[UR16][R10.64+0x78], R7 ;  /* 0x000078070a00c986 */ /* 0x0001e2000c101110 */
[----:B------:R-:W-:Y:S05]  /*6810*/  @P2 BRA `(.L_x_166) ;  /* 0x0000000000042947 */ /* 0x000fea0003800000 */
[----:B------:R0:W5:Y:S02]  /*6820*/  LDG.E.U8 R6, desc[UR16][R24.64+0x79] ;  /* 0x0000791018067981 */ /* 0x000164000c1e1100 */
.L_x_166:
[----:B------:R-:W-:Y:S05]  /*6830*/  BSYNC B1 ;  /* 0x0000000000017941 */ /* 0x000fea0003800000 */
.L_x_165:
[----:B------:R-:W-:Y:S05]  /*6840*/  @P2 BRA `(.L_x_167) ;  /* 0x0000001000282947 */ /* 0x000fea0003800000 */
[----:B-----5:R-:W-:-:S04]  /*6850*/  LOP3.LUT R6, R6, 0xff, RZ, 0xc0, !PT ;  /* 0x000000ff06067812 */ /* 0x020fc800078ec0ff */
[----:B------:R-:W-:-:S05]  /*6860*/  F2FP.F16.E4M3.UNPACK_B R6, R6 ;  /* 0x00000006ff06723e */ /* 0x000fca00020006ff */
[----:B------:R-:W-:-:S05]  /*6870*/  HADD2.F32 R6, -RZ, R6.H0_H0 ;  /* 0x20000006ff067230 */ /* 0x000fca0000004100 */
[----:B0-----:R-:W-:-:S04]  /*6880*/  FMUL R7, R6, R9 ;  /* 0x0000000906077220 */ /* 0x001fc80000400000 */
[----:B------:R-:W-:-:S05]  /*6890*/  FFMA R7, R16, R8, R7 ;  /* 0x0000000810077223 */ /* 0x000fca0000000007 */
[----:B------:R-:W-:-:S05]  /*68a0*/  F2FP.SATFINITE.E4M3.F32.PACK_AB_MERGE_C R7, RZ, R7, RZ ;  /* 0x00000007ff07723e */ /* 0x000fca00048070ff */
[----:B------:R0:W-:Y:S01]  /*68b0*/  STG.E.U8 desc[UR16][R10.64+0x79], R7 ;  /* 0x000079070a007986 */ /* 0x0001e2000c101110 */
[----:B------:R-:W-:Y:S05]  /*68c0*/  BRA `(.L_x_167) ;  /* 0x0000001000087947 */ /* 0x000fea0003800000 */
.L_x_38:
[----:B------:R-:W-:Y:S01]  /*68d0*/  ISETP.GE.AND P2, PT, R33, 0x1, PT ;  /* 0x000000012100780c */ /* 0x000fe20003f46270 */
[-C--:B--2---:R-:W-:Y:S01]  /*68e0*/  FMUL R141, R141, R8.reuse ;  /* 0x000000088d8d7220 */ /* 0x084fe20000400000 */
[-C--:B------:R-:W-:Y:S01]  /*68f0*/  FMUL R140, R140, R8.reuse ;  /* 0x000000088c8c7220 */ /* 0x080fe20000400000 */
[----:B------:R-:W-:Y:S01]  /*6900*/  ISETP.GE.AND P1, PT, R33, 0x9, PT ;  /* 0x000000092100780c */ /* 0x000fe20003f26270 */
[-C--:B------:R-:W-:Y:S01]  /*6910*/  FMUL R138, R138, R8.reuse ;  /* 0x000000088a8a7220 */ /* 0x080fe20000400000 */
[----:B------:R-:W-:Y:S01]  /*6920*/  ISETP.LT.OR P5, PT, R27, 0x1, !P2 ;  /* 0x000000011b00780c */ /* 0x000fe200057a1670 */
[-C--:B------:R-:W-:Y:S01]  /*6930*/  FMUL R139, R139, R8.reuse ;  /* 0x000000088b8b7220 */ /* 0x080fe20000400000 */
[----:B------:R-:W-:Y:S01]  /*6940*/  ISETP.LT.OR P4, PT, R27, 0x2, !P2 ;  /* 0x000000021b00780c */ /* 0x000fe20005781670 */
[-C--:B------:R-:W-:Y:S01]  /*6950*/  FMUL R137, R137, R8.reuse ;  /* 0x0000000889897220 */ /* 0x080fe20000400000 */
[----:B------:R-:W-:Y:S01]  /*6960*/  F2FP.SATFINITE.E4M3.F32.PACK_AB_MERGE_C R141, RZ, R141, RZ ;  /* 0x0000008dff8d723e */ /* 0x000fe200048070ff */
[----:B------:R-:W-:Y:S01]  /*6970*/  FMUL R136, R136, R8 ;  /* 0x0000000888887220 */ /* 0x000fe20000400000 */
[----:B------:R-:W-:Y:S01]  /*6980*/  F2FP.SATFINITE.E4M3.F32.PACK_AB_MERGE_C R7, RZ, R140, RZ ;  /* 0x0000008cff07723e */ /* 0x000fe200048070ff */
[-C--:B------:R-:W-:Y:S01]  /*6990*/  FMUL R135, R135, R8.reuse ;  /* 0x0000000887877220 */ /* 0x080fe20000400000 */
[C---:B------:R-:W-:Y:S01]  /*69a0*/  ISETP.LT.OR P6, PT, R27.reuse, 0x9, !P2 ;  /* 0x000000091b00780c */ /* 0x040fe200057c1670 */
[----:B------:R-:W-:Y:S01]  /*69b0*/  FMUL R134, R134, R8 ;  /* 0x0000000886867220 */ /* 0x000fe20000400000 */
[----:B------:R-:W-:Y:S01]  /*69c0*/  F2FP.SATFINITE.E4M3.F32.PACK_AB_MERGE_C R25, RZ, R138, RZ ;  /* 0x0000008aff19723e */ /* 0x000fe200048070ff */
[-C--:B------:R-:W-:Y:S01]  /*69d0*/  FMUL R132, R132, R8.reuse ;  /* 0x0000000884847220 */ /* 0x080fe20000400000 */
[----:B------:R-:W-:Y:S01]  /*69e0*/  F2FP.SATFINITE.E4M3.F32.PACK_AB_MERGE_C R139, RZ, R139, RZ ;  /* 0x0000008bff8b723e */ /* 0x000fe200048070ff */
[----:B------:R-:W-:Y:S01]  /*69f0*/  @!P5 STG.E.U8 desc[UR16][R12.64], R141 ;  /* 0x0000008d0c00d986 */ /* 0x000fe2000c101110 */
[----:B------:R-:W-:Y:S01]  /*6a00*/  ISETP.LT.OR P5, PT, R27, 0x2, !P1 ;  /* 0x000000021b00780c */ /* 0x000fe20004fa1670 */
[-C--:B------:R-:W-:Y:S01]  /*6a10*/  FMUL R133, R133, R8.reuse ;  /* 0x0000000885857220 */ /* 0x080fe20000400000 */
[----:B------:R-:W-:Y:S01]  /*6a20*/  F2FP.SATFINITE.E4M3.F32.PACK_AB_MERGE_C R137, RZ, R137, RZ ;  /* 0x00000089ff89723e */ /* 0x000fe200048070ff */
[----:B------:R0:W-:Y:S01]  /*6a30*/  @!P4 STG.E.U8 desc[UR16][R12.64+0x1], R7 ;  /* 0x000001070c00c986 */ /* 0x0001e2000c101110 */
[----:B------:R-:W-:Y:S01]  /*6a40*/  ISETP.LT.OR P4, PT, R27, 0x1, !P1 ;  /* 0x000000011b00780c */ /* 0x000fe20004f81670 */
[-C--:B------:R-:W-:Y:S01]  /*6a50*/  FMUL R131, R131, R8.reuse ;  /* 0x0000000883837220 */ /* 0x080fe20000400000 */
[----:B------:R-:W-:Y:S01]  /*6a60*/  F2FP.SATFINITE.E4M3.F32.PACK_AB_MERGE_C R135, RZ, R135, RZ ;  /* 0x00000087ff87723e */ /* 0x000fe200048070ff */
[----:B------:R-:W-:Y:S01]  /*6a70*/  FMUL R130, R130, R8 ;  /* 0x0000000882827220 */ /* 0x000fe20000400000 */
[----:B------:R-:W-:Y:S01]  /*6a80*/  F2FP.SATFINITE.E4M3.F32.PACK_AB_MERGE_C R29, RZ, R134, RZ ;  /* 0x00000086ff1d723e */ /* 0x000fe200048070ff */
[-C--:B------:R-:W-:Y:S01]  /*6a90*/  FMUL R129, R129, R8.reuse ;  /* 0x0000000881817220 */ /* 0x080fe20000400000 */
[----:B------:R-:W-:Y:S01]  /*6aa0*/  F2FP.SATFINITE.E4M3.F32.PACK_AB_MERGE_C R133, RZ, R133, RZ ;  /* 0x00000085ff85723e */ /* 0x000fe200048070ff */
[-C--:B------:R-:W-:Y:S01]  /*6ab0*/  FMUL R128, R128, R8.reuse ;  /* 0x0000000880807220 */ /* 0x080fe20000400000 */
[----:B------:R-:W-:Y:S01]  /*6ac0*/  F2FP.SATFINITE.E4M3.F32.PACK_AB_MERGE_C R131, RZ, R131, RZ ;  /* 0x00000083ff83723e */ /* 0x000fe200048070ff */
[----:B------:R1:W-:Y:S01]  /*6ad0*/  @!P5 STG.E.U8 desc[UR16][R10.64+0x1], R25 ;  /* 0x000001190a00d986 */ /* 0x0003e2000c101110 */
[C---:B------:R-:W-:Y:S01]  /*6ae0*/  ISETP.LT.OR P5, PT, R27.reuse, 0xa, !P2 ;  /* 0x0000000a1b00780c */ /* 0x040fe200057a1670 */
[----:B------:R-:W-:Y:S01]  /*6af0*/  FMUL R126, R126, R8 ;  /* 0x000000087e7e7220 */ /* 0x000fe20000400000 */
[----:B0-----:R-:W-:Y:S01]  /*6b00*/  F2FP.SATFINITE.E4M3.F32.PACK_AB_MERGE_C R7, RZ, R136, RZ ;  /* 0x00000088ff07723e */ /* 0x001fe200048070ff */
[----:B------:R-:W-:Y:S01]  /*6b10*/  @!P4 STG.E.U8 desc[UR16][R10.64], R139 ;  /* 0x0000008b0a00c986 */ /* 0x000fe2000c101110 */
[----:B------:R-:W-:Y:S01]  /*6b20*/  ISETP.LT.OR P4, PT, R27, 0x9, !P1 ;  /* 0x000000091b00780c */ /* 0x000fe20004f81670 */
[-C--:B------:R-:W-:Y:S01]  /*6b30*/  FMUL R127, R127, R8.reuse ;  /* 0x000000087f7f7220 */ /* 0x080fe20000400000 */
[----:B------:R-:W-:Y:S01]  /*6b40*/  F2FP.SATFINITE.E4M3.F32.PACK_AB_MERGE_C R129, RZ, R129, RZ ;  /* 0x00000081ff81723e */ /* 0x000fe200048070ff */
[----:B------:R-:W-:Y:S01]  /*6b50*/  @!P6 STG.E.U8 desc[UR16][R12.64+0x8], R137 ;  /* 0x000008890c00e986 */ /* 0x000fe2000c101110 */
[----:B------:R-:W-:Y:S01]  /*6b60*/  ISETP.LT.OR P6, PT, R27, 0xa, !P1 ;  /* 0x0000000a1b00780c */ /* 0x000fe20004fc1670 */
[-C--:B------:R-:W-:Y:S01]  /*6b70*/  FMUL R125, R125, R8.reuse ;  /* 0x000000087d7d7220 */ /* 0x080fe20000400000 */
[----:B------:R-:W-:Y:S01]  /*6b80*/  F2FP.SATFINITE.E4M3.F32.PACK_AB_MERGE_C R127, RZ, R127, RZ ;  /* 0x0000007fff7f723e */ /* 0x000fe200048070ff */
[----:B------:R-:W-:Y:S01]  /*6b90*/  FMUL R124, R124, R8 ;  /* 0x000000087c7c7220 */ /* 0x000fe20000400000 */
[----:B-1----:R-:W-:Y:S01]  /*6ba0*/  F2FP.SATFINITE.E4M3.F32.PACK_AB_MERGE_C R25, RZ, R132, RZ ;  /* 0x00000084ff19723e */ /* 0x002fe200048070ff */
[----:B------:R0:W-:Y:S01]  /*6bb0*/  @!P5 STG.E.U8 desc[UR16][R12.64+0x9], R7 ;  /* 0x000009070c00d986 */ /* 0x0001e2000c101110 */
[----:B------:R-:W-:Y:S01]  /*6bc0*/  ISETP.LT.OR P5, PT, R27, 0x12, !P2 ;  /* 0x000000121b00780c */ /* 0x000fe200057a1670 */
[-C--:B------:R-:W-:Y:S01]  /*6bd0*/  FMUL R123, R123, R8.reuse ;  /* 0x000000087b7b7220 */ /* 0x080fe20000400000 */
[----:B------:R-:W-:Y:S01]  /*6be0*/  F2FP.SATFINITE.E4M3.F32.PACK_AB_MERGE_C R125, RZ, R125, RZ ;  /* 0x0000007dff7d723e */ /* 0x000fe200048070ff */
[----:B------:R-:W-:Y:S01]  /*6bf0*/  @!P4 STG.E.U8 desc[UR16][R10.64+0x8], R135 ;  /* 0x000008870a00c986 */ /* 0x000fe2000c101110 */
[C---:B------:R-:W-:Y:S01]  /*6c00*/  ISETP.LT.OR P4, PT, R27.reuse, 0x11, !P2 ;  /* 0x000000111b00780c */ /* 0x040fe20005781670 */
[-C--:B------:R-:W-:Y:S01]  /*6c10*/  FMUL R122, R122, R8.reuse ;  /* 0x000000087a7a7220 */ /* 0x080fe20000400000 */
[----:B------:R-:W-:Y:S01]  /*6c20*/  F2FP.SATFINITE.E4M3.F32.PACK_AB_MERGE_C R123, RZ, R123, RZ ;  /* 0x0000007bff7b723e */ /* 0x000fe200048070ff */
[----:B------:R1:W-:Y:S01]  /*6c30*/  @!P6 STG.E.U8 desc[UR16][R10.64+0x9], R29 ;  /* 0x0000091d0a00e986 */ /* 0x0003e2000c101110 */
[----:B------:R-:W-:Y:S01]  /*6c40*/  ISETP.LT.OR P6, PT, R27, 0x11, !P1 ;  /* 0x000000111b00780c */ /* 0x000fe20004fc1670 */
[-C--:B------:R-:W-:Y:S01]  /*6c50*/  FMUL R120, R120, R8.reuse ;  /* 0x0000000878787220 */ /* 0x080fe20000400000 */
[----:B------:R-:W-:Y:S01]  /*6c60*/  FMUL R121, R121, R8 ;  /* 0x0000000879797220 */ /* 0x000fe20000400000 */
[----:B0-----:R-:W-:Y:S01]  /*6c70*/  F2FP.SATFINITE.E4M3.F32.PACK_AB_MERGE_C R7, RZ, R130, RZ ;  /* 0x00000082ff07723e */ /* 0x001fe200048070ff */
[-C--:B------:R-:W-:Y:S01]  /*6c80*/  FMUL R119, R119, R8.reuse ;  /* 0x0000000877777220 */ /* 0x080fe20000400000 */
[----:B------:R0:W-:Y:S01]  /*6c90*/  @!P5 STG.E.U8 desc[UR16][R12.64+0x11], R25 ;  /* 0x000011190c00d986 */ /* 0x0001e2000c101110 */
[C---:B------:R-:W-:Y:S01]  /*6ca0*/  ISETP.LT.OR P5, PT, R27.reuse, 0x12, !P1 ;  /* 0x000000121b00780c */ /* 0x040fe20004fa1670 */
[-C--:B------:R-:W-:Y:S01]  /*6cb0*/  FMUL R118, R118, R8.reuse ;  /* 0x0000000876767220 */ /* 0x080fe20000400000 */
[----:B------:R-:W-:Y:S01]  /*6cc0*/  F2FP.SATFINITE.E4M3.F32.PACK_AB_MERGE_C R121, RZ, R121, RZ ;  /* 0x00000079ff79723e */ /* 0x000fe200048070ff */
[----:B------:R-:W-:Y:S01]  /*6cd0*/  @!P4 STG.E.U8 desc[UR16][R12.64+0x10], R133 ;  /* 0x000010850c00c986 */ /* 0x000fe2000c101110 */
[----:B------:R-:W-:Y:S01]  /*6ce0*/  ISETP.LT.OR P4, PT, R27, 0x19, !P2 ;  /* 0x000000191b00780c */ /* 0x000fe20005781670 */
[----:B------:R-:W-:Y:S01]  /*6cf0*/  FMUL R117, R117, R8 ;  /* 0x0000000875757220 */ /* 0x000fe20000400000 */
[----:B-1----:R-:W-:Y:S01]  /*6d00*/  F2FP.SATFINITE.E4M3.F32.PACK_AB_MERGE_C R29, RZ, R128, RZ ;  /* 0x00000080ff1d723e */ /* 0x002fe200048070ff */
[----:B------:R-:W-:Y:S01]  /*6d10*/  @!P6 STG.E.U8 desc[UR16][R10.64+0x10], R131 ;  /* 0x000010830a00e986 */ /* 0x000fe2000c101110 */
[C---:B------:R-:W-:Y:S01]  /*6d20*/  ISETP.LT.OR P6, PT, R27.reuse, 0x1a, !P2 ;  /* 0x0000001a1b00780c */ /* 0x040fe200057c1670 */
[-C--:B------:R-:W-:Y:S01]  /*6d30*/  FMUL R116, R116, R8.reuse ;  /* 0x0000000874747220 */ /* 0x080fe20000400000 */
[----:B------:R-:W-:Y:S01]  /*6d40*/  F2FP.SATFINITE.E4M3.F32.PACK_AB_MERGE_C R119, RZ, R119, RZ ;  /* 0x00000077ff77723e */ /* 0x000fe200048070ff */
[----:B------:R-:W-:Y:S01]  /*6d50*/  FMUL R114, R114, R8 ;  /* 0x0000000872727220 */ /* 0x000fe20000400000 */
[----:B0-----:R-:W-:Y:S01]  /*6d60*/  F2FP.SATFINITE.E4M3.F32.PACK_AB_MERGE_C R25, RZ, R126, RZ ;  /* 0x0000007eff19723e */ /* 0x001fe200048070ff */
[----:B------:R0:W-:Y:S01]  /*6d70*/  @!P5 STG.E.U8 desc[UR16][R10.64+0x11], R7 ;  /* 0x000011070a00d986 */ /* 0x0001e2000c101110 */
[----:B------:R-:W-:Y:S01]  /*6d80*/  ISETP.LT.OR P5, PT, R27, 0x1a, !P1 ;  /* 0x0000001a1b00780c */ /* 0x000fe20004fa1670 */
        /* <DEDUP_REMOVED lines=11> */
[----:B0-----:R-:W-:Y:S01]  /*6e40*/  F2FP.SATFINITE.E4M3.F32.PACK_AB_MERGE_C R7, RZ, R124, RZ ;  /* 0x0000007cff07723e */ /* 0x001fe200048070ff */
[----:B------:R0:W-:Y:S01]  /*6e50*/  @!P5 STG.E.U8 desc[UR16][R10.64+0x19], R25 ;  /* 0x000019190a00d986 */ /* 0x0001e2000c101110 */
[C---:B------:R-:W-:Y:S01]  /*6e60*/  ISETP.LT.OR P5, PT, R27.reuse, 0x22, !P2 ;  /* 0x000000221b00780c */ /* 0x040fe200057a1670 */
[-C--:B------:R-:W-:Y:S01]  /*6e70*/  FMUL R110, R110, R8.reuse ;  /* 0x000000086e6e7220 */ /* 0x080fe20000400000 */
[----:B------:R-:W-:Y:S01]  /*6e80*/  F2FP.SATFINITE.E4M3.F32.PACK_AB_MERGE_C R111, RZ, R111, RZ ;  /* 0x0000006fff6f723e */ /* 0x000fe200048070ff */
[----:B------:R-:W-:Y:S01]  /*6e90*/  @!P4 STG.E.U8 desc[UR16][R10.64+0x18], R127 ;  /* 0x0000187f0a00c986 */ /* 0x000fe2000c101110 */
[C---:B------:R-:W-:Y:S01]  /*6ea0*/  ISETP.LT.OR P4, PT, R27.reuse, 0x21, !P1 ;  /* 0x000000211b00780c */ /* 0x040fe20004f81670 */
[----:B------:R-:W-:Y:S01]  /*6eb0*/  FMUL R108, R108, R8 ;  /* 0x000000086c6c7220 */ /* 0x000fe20000400000 */
[----:B-1----:R-:W-:Y:S01]  /*6ec0*/  F2FP.SATFINITE.E4M3.F32.PACK_AB_MERGE_C R29, RZ, R122, RZ ;  /* 0x0000007aff1d723e */ /* 0x002fe200048070ff */
[----:B------:R-:W-:Y:S01]  /*6ed0*/  @!P6 STG.E.U8 desc[UR16][R12.64+0x20], R125 ;  /* 0x0000207d0c00e986 */ /* 0x000fe2000c101110 */
[----:B------:R-:W-:Y:S01]  /*6ee0*/  ISETP.LT.OR P6, PT, R27, 0x22, !P1 ;  /* 0x000000221b00780c */ /* 0x000fe20004fc1670 */
[-C--:B------:R-:W-:Y:S01]  /*6ef0*/  FMUL R109, R109, R8.reuse ;  /* 0x000000086d6d7220 */ /* 0x080fe20000400000 */
[----:B------:R-:W-:Y:S01]  /*6f00*/  FMUL R107, R107, R8 ;  /* 0x000000086b6b7220 */ /* 0x000fe20000400000 */
[----:B0-----:R-:W-:Y:S01]  /*6f10*/  F2FP.SATFINITE.E4M3.F32.PACK_AB_MERGE_C R25, RZ, R120, RZ ;  /* 0x00000078ff19723e */ /* 0x001fe200048070ff */
[-C--:B------:R-:W-:Y:S01]  /*6f20*/  FMUL R106, R106, R8.reuse ;  /* 0x000000086a6a7220 */ /* 0x080fe20000400000 */
        /* <DEDUP_REMOVED lines=33> */
[----:B------:R-:W-:Y:S01]  /*7140*/  ISETP.LT.OR P4, PT, R27, 0x31, !P1 ;  /* 0x000000311b00780c */ /* 0x000fe20004f81670 */
[-C--:B------:R-:W-:Y:S01]  /*7150*/  FMUL R97, R97, R8.reuse ;  /* 0x0000000861617220 */ /* 0x080fe20000400000 */
[-C--:B------:R-:W-:Y:S01]  /*7160*/  FMUL R95, R95, R8.reuse ;  /* 0x000000085f5f7220 */ /* 0x080fe20000400000 */
        /* <DEDUP_REMOVED lines=37> */
[-C--:B------:R-:W-:Y:S01]  /*73c0*/  FMUL R19, R19, R8.reuse ;  /* 0x0000000813137220 */ /* 0x080fe20000400000 */
        /* <DEDUP_REMOVED lines=17> */
[----:B------:R-:W-:Y:S01]  /*74e0*/  F2FP.SATFINITE.E4M3.F32.PACK_AB_MERGE_C R15, RZ, R15, RZ ;  /* 0x0000000fff0f723e */ /* 0x000fe200048070ff */
[----:B------:R1:W-:Y:S01]  /*74f0*/  @!P6 STG.E.U8 desc[UR16][R12.64+0x49], R29 ;  /* 0x0000491d0c00e986 */ /* 0x0003e2000c101110 */
[----:B------:R-:W-:-:S02]  /*7500*/  ISETP.LT.OR P6, PT, R27, 0x51, !P2 ;  /* 0x000000511b00780c */ /* 0x000fc400057c1670 */
[----:B------:R-:W-:Y:S02]  /*7510*/  F2FP.SATFINITE.E4M3.F32.PACK_AB_MERGE_C R17, RZ, R17, RZ ;  /* 0x00000011ff11723e */ /* 0x000fe400048070ff */
[----:B0-----:R-:W-:Y:S01]  /*7520*/  F2FP.SATFINITE.E4M3.F32.PACK_AB_MERGE_C R7, RZ, R100, RZ ;  /* 0x00000064ff07723e */ /* 0x001fe200048070ff */
[----:B------:R0:W-:Y:S01]  /*7530*/  @!P5 STG.E.U8 desc[UR16][R10.64+0x49], R25 ;  /* 0x000049190a00d986 */ /* 0x0001e2000c101110 */
[----:B------:R-:W-:-:S03]  /*7540*/  ISETP.LT.OR P5, PT, R27, 0x52, !P2 ;  /* 0x000000521b00780c */ /* 0x000fc600057a1670 */
[----:B------:R-:W-:Y:S01]  /*7550*/  @!P4 STG.E.U8 desc[UR16][R10.64+0x48], R103 ;  /* 0x000048670a00c986 */ /* 0x000fe2000c101110 */
[C---:B------:R-:W-:Y:S02]  /*7560*/  ISETP.LT.OR P4, PT, R27.reuse, 0x51, !P1 ;  /* 0x000000511b00780c */ /* 0x040fe40004f81670 */
[----:B-1----:R-:W-:Y:S01]  /*7570*/  F2FP.SATFINITE.E4M3.F32.PACK_AB_MERGE_C R29, RZ, R98, RZ ;  /* 0x00000062ff1d723e */ /* 0x002fe200048070ff */
[----:B------:R-:W-:Y:S01]  /*7580*/  @!P6 STG.E.U8 desc[UR16][R12.64+0x50], R101 ;  /* 0x000050650c00e986 */ /* 0x000fe2000c101110 */
[----:B------:R-:W-:Y:S02]  /*7590*/  ISETP.LT.OR P6, PT, R27, 0x52, !P1 ;  /* 0x000000521b00780c */ /* 0x000fe40004fc1670 */
[----:B0-----:R-:W-:-:S03]  /*75a0*/  F2FP.SATFINITE.E4M3.F32.PACK_AB_MERGE_C R25, RZ, R96, RZ ;  /* 0x00000060ff19723e */ /* 0x001fc600048070ff */
[----:B------:R0:W-:Y:S01]  /*75b0*/  @!P5 STG.E.U8 desc[UR16][R12.64+0x51], R7 ;  /* 0x000051070c00d986 */ /* 0x0001e2000c101110 */
[----:B------:R-:W-:-:S03]  /*75c0*/  ISETP.LT.OR P5, PT, R27, 0x5a, !P2 ;  /* 0x0000005a1b00780c */ /* 0x000fc600057a1670 */
[----:B------:R-:W-:Y:S01]  /*75d0*/  @!P4 STG.E.U8 desc[UR16][R10.64+0x50], R99 ;  /* 0x000050630a00c986 */ /* 0x000fe2000c101110 */
[----:B------:R-:W-:-:S03]  /*75e0*/  ISETP.LT.OR P4, PT, R27, 0x59, !P2 ;  /* 0x000000591b00780c */ /* 0x000fc60005781670 */
[----:B------:R1:W-:Y:S01]  /*75f0*/  @!P6 STG.E.U8 desc[UR16][R10.64+0x51], R29 ;  /* 0x0000511d0a00e986 */ /* 0x0003e2000c101110 */
[----:B------:R-:W-:Y:S02]  /*7600*/  ISETP.LT.OR P6, PT, R27, 0x59, !P1 ;  /* 0x000000591b00780c */ /* 0x000fe40004fc1670 */
[----:B0-----:R-:W-:-:S03]  /*7610*/  F2FP.SATFINITE.E4M3.F32.PACK_AB_MERGE_C R7, RZ, R94, RZ ;  /* 0x0000005eff07723e */ /* 0x001fc600048070ff */
        /* <DEDUP_REMOVED lines=27> */
[----:B------:R-:W-:Y:S01]  /*77d0*/  @!P6 STG.E.U8 desc[UR16][R10.64+0x69], R29 ;  /* 0x0000691d0a00e986 */ /* 0x000fe2000c101110 */
[----:B------:R-:W-:Y:S02]  /*77e0*/  ISETP.LT.OR P6, PT, R27, 0x71, !P1 ;  /* 0x000000711b00780c */ /* 0x000fe40004fc1670 */
[----:B0-----:R-:W-:-:S03]  /*77f0*/  F2FP.SATFINITE.E4M3.F32.PACK_AB_MERGE_C R7, RZ, R18, RZ ;  /* 0x00000012ff07723e */ /* 0x001fc600048070ff */
[----:B------:R-:W-:Y:S01]  /*7800*/  @!P5 STG.E.U8 desc[UR16][R12.64+0x71], R25 ;  /* 0x000071190c00d986 */ /* 0x000fe2000c101110 */
[C---:B------:R-:W-:Y:S02]  /*7810*/  ISETP.LT.OR P5, PT, R27.reuse, 0x79, !P2 ;  /* 0x000000791b00780c */ /* 0x040fe400057a1670 */
[C---:B------:R-:W-:Y:S01]  /*7820*/  ISETP.LT.OR P2, PT, R27.reuse, 0x7a, !P2 ;  /* 0x0000007a1b00780c */ /* 0x040fe20005741670 */
[----:B------:R0:W-:Y:S01]  /*7830*/  @!P4 STG.E.U8 desc[UR16][R12.64+0x70], R21 ;  /* 0x000070150c00c986 */ /* 0x0001e2000c101110 */
[----:B------:R-:W-:-:S03]  /*7840*/  ISETP.LT.OR P4, PT, R27, 0x72, !P1 ;  /* 0x000000721b00780c */ /* 0x000fc60004f81670 */
[----:B------:R1:W-:Y:S01]  /*7850*/  @!P6 STG.E.U8 desc[UR16][R10.64+0x70], R19 ;  /* 0x000070130a00e986 */ /* 0x0003e2000c101110 */
[C---:B------:R-:W-:Y:S02]  /*7860*/  ISETP.LT.OR P6, PT, R27.reuse, 0x79, !P1 ;  /* 0x000000791b00780c */ /* 0x040fe40004fc1670 */
[----:B------:R-:W-:Y:S02]  /*7870*/  ISETP.LT.OR P1, PT, R27, 0x7a, !P1 ;  /* 0x0000007a1b00780c */ /* 0x000fe40004f21670 */
[----:B0-----:R-:W-:-:S05]  /*7880*/  F2FP.SATFINITE.E4M3.F32.PACK_AB_MERGE_C R21, RZ, R16, RZ ;  /* 0x00000010ff15723e */ /* 0x001fca00048070ff */
[----:B------:R0:W-:Y:S01]  /*7890*/  @!P4 STG.E.U8 desc[UR16][R10.64+0x71], R7 ;  /* 0x000071070a00c986 */ /* 0x0001e2000c101110 */
[----:B-1----:R-:W-:-:S03]  /*78a0*/  F2FP.SATFINITE.E4M3.F32.PACK_AB_MERGE_C R19, RZ, R14, RZ ;  /* 0x0000000eff13723e */ /* 0x002fc600048070ff */
[----:B------:R0:W-:Y:S04]  /*78b0*/  @!P5 STG.E.U8 desc[UR16][R12.64+0x78], R15 ;  /* 0x0000780f0c00d986 */ /* 0x0001e8000c101110 */
[----:B------:R0:W-:Y:S04]  /*78c0*/  @!P2 STG.E.U8 desc[UR16][R12.64+0x79], R19 ;  /* 0x000079130c00a986 */ /* 0x0001e8000c101110 */
[----:B------:R0:W-:Y:S04]  /*78d0*/  @!P6 STG.E.U8 desc[UR16][R10.64+0x78], R17 ;  /* 0x000078110a00e986 */ /* 0x0001e8000c101110 */
[----:B------:R0:W-:Y:S02]  /*78e0*/  @!P1 STG.E.U8 desc[UR16][R10.64+0x79], R21 ;  /* 0x000079150a009986 */ /* 0x0001e4000c101110 */
.L_x_167:
[----:B------:R-:W-:Y:S05]  /*78f0*/  BSYNC B0 ;  /* 0x0000000000007941 */ /* 0x000fea0003800000 */
.L_x_37:
[----:B------:R-:W-:Y:S01]  /*7900*/  ULDC UR6, c[0x0][0xc] ;  /* 0x0000030000067ab9 */ /* 0x000fe20000000800 */
[----:B------:R-:W-:Y:S01]  /*7910*/  ULDC UR7, c[0x0][0x10] ;  /* 0x0000040000077ab9 */ /* 0x000fe20000000800 */
[----:B0-----:R-:W0:Y:S01]  /*7920*/  LDC R7, c[0x0][0x14] ;  /* 0x00000500ff077b82 */ /* 0x001e220000000800 */
[----:B------:R-:W-:Y:S01]  /*7930*/  UIMAD.WIDE.U32 UR6, UR6, UR7, URZ ;  /* 0x00000007060672a5 */ /* 0x000fe2000f8e003f */
[----:B----4-:R-:W-:Y:S02]  /*7940*/  IMAD.MOV.U32 R10, RZ, RZ, -0x1 ;  /* 0xffffffffff0a7424 */ /* 0x010fe400078e00ff */
[----:B-----5:R-:W-:-:S03]  /*7950*/  IMAD.MOV.U32 R6, RZ, RZ, -0x1 ;  /* 0xffffffffff067424 */ /* 0x020fc600078e00ff */
[----:B0-----:R-:W-:-:S04]  /*7960*/  IMAD.WIDE.U32 R2, R7, UR6, R2 ;  /* 0x0000000607027c25 */ /* 0x001fc8000f8e0002 */
[----:B------:R-:W-:Y:S01]  /*7970*/  IMAD R7, R7, UR7, RZ ;  /* 0x0000000707077c24 */ /* 0x000fe2000f8e02ff */
[----:B------:R-:W-:Y:S02]  /*7980*/  ULDC.64 UR6, c[0x0][0x650] ;  /* 0x0001940000067ab9 */ /* 0x000fe40000000a00 */
[----:B------:R-:W-:Y:S01]  /*7990*/  ISETP.GE.U32.AND P1, PT, R2, UR6, PT ;  /* 0x0000000602007c0c */ /* 0x000fe2000bf26070 */
[--C-:B------:R-:W-:Y:S01]  /*79a0*/  IMAD.IADD R3, R3, 0x1, R7.reuse ;  /* 0x0000000103037824 */ /* 0x100fe200078e0207 */
[----:B------:R-:W-:-:S04]  /*79b0*/  PRMT R7, RZ, 0x7610, R7 ;  /* 0x00007610ff077816 */ /* 0x000fc80000000007 */
[----:B------:R-:W-:-:S13]  /*79c0*/  ISETP.GE.U32.AND.EX P1, PT, R3, UR7, PT, P1 ;  /* 0x0000000703007c0c */ /* 0x000fda000bf26110 */
[----:B------:R-:W-:Y:S05]  /*79d0*/  @P1 BRA `(.L_x_168) ;  /* 0x0000000400601947 */ /* 0x000fea0003800000 */
[----:B------:R-:W0:Y:S01]  /*79e0*/  S2R R20, SR_CTAID.X ;  /* 0x0000000000147919 */ /* 0x000e220000002500 */
[----:B------:R-:W4:Y:S01]  /*79f0*/  LDC.64 R14, c[0x0][0x628] ;  /* 0x00018a00ff0e7b82 */ /* 0x000f220000000a00 */
[----:B------:R-:W-:Y:S01]  /*7a00*/  ULDC UR6, c[0x0][0x150] ;  /* 0x0000540000067ab9 */ /* 0x000fe20000000800 */
[----:B-1----:R-:W-:Y:S01]  /*7a10*/  IMAD.MOV.U32 R12, RZ, RZ, R2 ;  /* 0x000000ffff0c7224 */ /* 0x002fe200078e0002 */
[----:B------:R-:W1:Y:S01]  /*7a20*/  S2R R22, SR_CTAID.Y ;  /* 0x0000000000167919 */ /* 0x000e620000002600 */
[----:B------:R-:W-:-:S04]  /*7a30*/  IMAD.MOV.U32 R13, RZ, RZ, R3 ;  /* 0x000000ffff0d7224 */ /* 0x000fc800078e0003 */
[----:B------:R-:W1:Y:S08]  /*7a40*/  LDC R23, c[0x0][0x144] ;  /* 0x00005100ff177b82 */ /* 0x000e700000000800 */
[----:B------:R-:W1:Y:S08]  /*7a50*/  LDC R16, c[0x0][0x630] ;  /* 0x00018c00ff107b82 */ /* 0x000e700000000800 */
[----:B------:R-:W1:Y:S01]  /*7a60*/  LDC.64 R18, c[0x0][0x620] ;  /* 0x00018800ff127b82 */ /* 0x000e620000000a00 */
[----:B----4-:R-:W-:-:S04]  /*7a70*/  ISETP.NE.U32.AND P1, PT, R14, RZ, PT ;  /* 0x000000ff0e00720c */ /* 0x010fc80003f25070 */
[----:B------:R-:W-:Y:S02]  /*7a80*/  ISETP.NE.AND.EX P1, PT, R15, RZ, PT, P1 ;  /* 0x000000ff0f00720c */ /* 0x000fe40003f25310 */
[----:B0-----:R-:W-:-:S05]  /*7a90*/  I2FP.F32.U32 R6, R20 ;  /* 0x0000001400067245 */ /* 0x001fca0000201000 */
[----:B------:R-:W-:-:S04]  /*7aa0*/  FMUL R6, R6, UR6 ;  /* 0x0000000606067c20 */ /* 0x000fc80008400000 */
[----:B------:R0:W4:Y:S02]  /*7ab0*/  F2I.U32.TRUNC.NTZ R21, R6 ;  /* 0x0000000600157305 */ /* 0x000124000020f000 */
[----:B------:R-:W-:Y:S05]  /*7ac0*/  @!P1 BRA `(.L_x_169) ;  /* 0x0000000000289947 */ /* 0x000fea0003800000 */
[----:B------:R-:W5:Y:S02]  /*7ad0*/  LDC R7, c[0x0][0x634] ;  /* 0x00018d00ff077b82 */ /* 0x000f640000000800 */
[----:B-----5:R-:W-:-:S05]  /*7ae0*/  IADD3 R13, P1, R2, R7, RZ ;  /* 0x00000007020d7210 */ /* 0x020fca0007f3e0ff */
[----:B------:R-:W-:-:S04]  /*7af0*/  IMAD.X R17, RZ, RZ, R3, P1 ;  /* 0x000000ffff117224 */ /* 0x000fc800008e0603 */
[----:B0-----:R-:W-:-:S04]  /*7b00*/  IMAD.WIDE.U32 R6, R17, R14, RZ ;  /* 0x0000000e11067225 */ /* 0x001fc800078e00ff */
[----:B------:R-:W-:-:S04]  /*7b10*/  IMAD.WIDE.U32 R10, P1, R13, R15, R6 ;  /* 0x0000000f0d0a7225 */ /* 0x000fc80007820006 */
[----:B------:R-:W-:-:S04]  /*7b20*/  IMAD.WIDE.U32 R6, R13, R14, RZ ;  /* 0x0000000e0d067225 */ /* 0x000fc800078e00ff */
[----:B------:R-:W-:Y:S01]  /*7b30*/  IMAD.X R13, RZ, RZ, RZ, P1 ;  /* 0x000000ffff0d7224 */ /* 0x000fe200008e06ff */
[----:B------:R-:W-:Y:S01]  /*7b40*/  IADD3 RZ, P1, R7, R10, RZ ;  /* 0x0000000a07ff7210 */ /* 0x000fe20007f3e0ff */
[----:B------:R-:W-:-:S04]  /*7b50*/  IMAD.MOV.U32 R12, RZ, RZ, R11 ;  /* 0x000000ffff0c7224 */ /* 0x000fc800078e000b */
[----:B------:R-:W-:-:S08]  /*7b60*/  IMAD.WIDE.U32.X R12, R17, R15, R12, P1 ;  /* 0x0000000f110c7225 */ /* 0x000fd000008e040c */
.L_x_169:
[----:B------:R-:W5:Y:S01]  /*7b70*/  LDC.64 R28, c[0x0][0x640] ;  /* 0x00019000ff1c7b82 */ /* 0x000f620000000a00 */
[-C--:B-1----:R-:W-:Y:S01]  /*7b80*/  SHF.R.U64 R17, R12, R16.reuse, R13 ;  /* 0x000000100c117219 */ /* 0x082fe2000000120d */
[----:B----4-:R-:W-:Y:S01]  /*7b90*/  IMAD.MOV R21, RZ, RZ, -R21 ;  /* 0x000000ffff157224 */ /* 0x010fe200078e0a15 */
[----:B0-----:R-:W-:Y:S01]  /*7ba0*/  SHF.R.U32.HI R6, RZ, R16, R13 ;  /* 0x00000010ff067219 */ /* 0x001fe2000001160d */
[----:B------:R-:W-:Y:S01]  /*7bb0*/  ULDC UR6, c[0x0][0x154] ;  /* 0x0000550000067ab9 */ /* 0x000fe20000000800 */
[----:B------:R-:W-:Y:S01]  /*7bc0*/  IADD3 R11, P1, RZ, -R17, RZ ;  /* 0x80000011ff0b7210 */ /* 0x000fe20007f3e0ff */
[----:B------:R-:W-:Y:S02]  /*7bd0*/  IMAD R23, R23, R21, R20 ;  /* 0x0000001517177224 */ /* 0x000fe400078e0214 */
[----:B------:R-:W0:Y:S01]  /*7be0*/  LDC R12, c[0x0][0x618] ;  /* 0x00018600ff0c7b82 */ /* 0x000e220000000800 */
[----:B------:R-:W-:Y:S02]  /*7bf0*/  IMAD.MOV.U32 R13, RZ, RZ, 0x1 ;  /* 0x00000001ff0d7424 */ /* 0x000fe400078e00ff */
[----:B------:R-:W-:-:S04]  /*7c00*/  IMAD.X R7, RZ, RZ, ~R6, P1 ;  /* 0x000000ffff077224 */ /* 0x000fc800008e0e06 */
[-C--:B------:R-:W-:Y:S01]  /*7c10*/  IMAD R10, R7, R18.reuse, RZ ;  /* 0x00000012070a7224 */ /* 0x080fe200078e02ff */
[----:B--23--:R-:W1:Y:S01]  /*7c20*/  LDC R24, c[0x0][0x608] ;  /* 0x00018200ff187b82 */ /* 0x00ce620000000800 */
[----:B------:R-:W-:-:S04]  /*7c30*/  IMAD.WIDE.U32 R6, R11, R18, R2 ;  /* 0x000000120b067225 */ /* 0x000fc800078e0002 */
[----:B------:R-:W-:Y:S01]  /*7c40*/  IMAD R11, R11, R19, R10 ;  /* 0x000000130b0b7224 */ /* 0x000fe200078e020a */
[----:B------:R-:W-:Y:S02]  /*7c50*/  I2FP.F32.U32 R10, R22 ;  /* 0x00000016000a7245 */ /* 0x000fe40000201000 */
[----:B------:R-:W2:Y:S01]  /*7c60*/  LDC R26, c[0x0][0x658] ;  /* 0x00019600ff1a7b82 */ /* 0x000ea20000000800 */
[----:B------:R-:W-:Y:S01]  /*7c70*/  IMAD.IADD R7, R7, 0x1, R11 ;  /* 0x0000000107077824 */ /* 0x000fe200078e020b */
[----:B-----5:R-:W-:Y:S01]  /*7c80*/  ISETP.NE.U32.AND P1, PT, R28, RZ, PT ;  /* 0x000000ff1c00720c */ /* 0x020fe20003f25070 */
[----:B------:R-:W-:Y:S01]  /*7c90*/  FMUL R10, R10, UR6 ;  /* 0x000000060a0a7c20 */ /* 0x000fe20008400000 */
[----:B------:R-:W-:Y:S02]  /*7ca0*/  IMAD.MOV.U32 R11, RZ, RZ, -0x1 ;  /* 0xffffffffff0b7424 */ /* 0x000fe400078e00ff */
[----:B------:R-:W-:Y:S01]  /*7cb0*/  ISETP.NE.AND.EX P1, PT, R29, RZ, PT, P1 ;  /* 0x000000ff1d00720c */ /* 0x000fe20003f25310 */
[----:B------:R3:W4:Y:S01]  /*7cc0*/  F2I.U32.TRUNC.NTZ R19, R10 ;  /* 0x0000000a00137305 */ /* 0x000722000020f000 */
[----:B------:R-:W3:Y:S01]  /*7cd0*/  LDC R21, c[0x0][0x148] ;  /* 0x00005200ff157b82 */ /* 0x000ee20000000800 */
[----:B0-----:R-:W-:-:S02]  /*7ce0*/  SHF.R.U64 R16, R6, R12, R7 ;  /* 0x0000000c06107219 */ /* 0x001fc40000001207 */
[----:B------:R-:W-:-:S05]  /*7cf0*/  SHF.R.U32.HI R7, RZ, R12, R7 ;  /* 0x0000000cff077219 */ /* 0x000fca0000011607 */
[----:B------:R-:W0:Y:S01]  /*7d00*/  LDC R20, c[0x0][0x600] ;  /* 0x00018000ff147b82 */ /* 0x000e220000000800 */
[-CC-:B-1----:R-:W-:Y:S02]  /*7d10*/  SHF.R.U64 R14, R16, R24.reuse, R7.reuse ;  /* 0x00000018100e7219 */ /* 0x182fe40000001207 */
[----:B------:R-:W-:-:S05]  /*7d20*/  SHF.R.U32.HI R7, RZ, R24, R7 ;  /* 0x00000018ff077219 */ /* 0x000fca0000011607 */
[----:B------:R-:W1:Y:S01]  /*7d30*/  LDC R27, c[0x0][0x648] ;  /* 0x00019200ff1b7b82 */ /* 0x000e620000000800 */
[-CC-:B--2---:R-:W-:Y:S02]  /*7d40*/  SHF.R.U64 R18, R14, R26.reuse, R7.reuse ;  /* 0x0000001a0e127219 */ /* 0x184fe40000001207 */
[-C--:B------:R-:W-:Y:S02]  /*7d50*/  SHF.L.U32 R11, R11, R26.reuse, RZ ;  /* 0x0000001a0b0b7219 */ /* 0x080fe400000006ff */
[-C--:B------:R-:W-:Y:S01]  /*7d60*/  SHF.R.U32.HI R7, RZ, R26.reuse, R7 ;  /* 0x0000001aff077219 */ /* 0x080fe20000011607 */
[----:B------:R-:W-:Y:S01]  /*7d70*/  IMAD.MOV.U32 R6, RZ, RZ, R18 ;  /* 0x000000ffff067224 */ /* 0x000fe200078e0012 */
[----:B------:R-:W-:Y:S01]  /*7d80*/  SHF.L.U32 R26, R13, R26, RZ ;  /* 0x0000001a0d1a7219 */ /* 0x000fe200000006ff */
[----:B------:R-:W2:Y:S01]  /*7d90*/  LDC R30, c[0x0][0x638] ;  /* 0x00018e00ff1e7b82 */ /* 0x000ea20000000800 */
[----:B------:R-:W-:-:S07]  /*7da0*/  LOP3.LUT R25, RZ, R11, RZ, 0x33, !PT ;  /* 0x0000000bff197212 */ /* 0x000fce00078e33ff */
[----:B------:R-:W0:Y:S01]  /*7db0*/  LDC R31, c[0x0][0x610] ;  /* 0x00018400ff1f7b82 */ /* 0x000e220000000800 */
[----:B----4-:R-:W-:Y:S05]  /*7dc0*/  @!P1 BRA `(.L_x_170) ;  /* 0x0000000000289947 */ /* 0x010fea0003800000 */
[----:B------:R-:W4:Y:S02]  /*7dd0*/  LDC R13, c[0x0][0x64c] ;  /* 0x00019300ff0d7b82 */ /* 0x000f240000000800 */
[----:B----4-:R-:W-:-:S05]  /*7de0*/  IADD3 R13, P1, R18, R13, RZ ;  /* 0x0000000d120d7210 */ /* 0x010fca0007f3e0ff */
[----:B------:R-:W-:-:S04]  /*7df0*/  IMAD.X R15, RZ, RZ, R7, P1 ;  /* 0x000000ffff0f7224 */ /* 0x000fc800008e0607 */
[----:B------:R-:W-:-:S04]  /*7e00*/  IMAD.WIDE.U32 R6, R15, R28, RZ ;  /* 0x0000001c0f067225 */ /* 0x000fc800078e00ff */
[----:B---3--:R-:W-:-:S04]  /*7e10*/  IMAD.WIDE.U32 R10, P1, R13, R29, R6 ;  /* 0x0000001d0d0a7225 */ /* 0x008fc80007820006 */
[----:B------:R-:W-:-:S04]  /*7e20*/  IMAD.WIDE.U32 R6, R13, R28, RZ ;  /* 0x0000001c0d067225 */ /* 0x000fc800078e00ff */
[----:B------:R-:W-:Y:S01]  /*7e30*/  IMAD.X R13, RZ, RZ, RZ, P1 ;  /* 0x000000ffff0d7224 */ /* 0x000fe200008e06ff */
[----:B------:R-:W-:Y:S01]  /*7e40*/  IADD3 RZ, P1, R7, R10, RZ ;  /* 0x0000000a07ff7210 */ /* 0x000fe20007f3e0ff */
[----:B------:R-:W-:-:S04]  /*7e50*/  IMAD.MOV.U32 R12, RZ, RZ, R11 ;  /* 0x000000ffff0c7224 */ /* 0x000fc800078e000b */
[----:B------:R-:W-:-:S08]  /*7e60*/  IMAD.WIDE.U32.X R6, R15, R29, R12, P1 ;  /* 0x0000001d0f067225 */ /* 0x000fd000008e040c */
.L_x_170:
[----:B-1----:R-:W-:Y:S01]  /*7e70*/  SHF.R.U64 R6, R6, R27, R7 ;  /* 0x0000001b06067219 */ /* 0x002fe20000001207 */
[----:B0-----:R-:W-:Y:S01]  /*7e80*/  VIADD R13, R20, 0xffffffff ;  /* 0xffffffff140d7836 */ /* 0x001fe20000000000 */
[----:B------:R-:W-:Y:S01]  /*7e90*/  LOP3.LUT R11, R14, R25, RZ, 0xc0, !PT ;  /* 0x000000190e0b7212 */ /* 0x000fe200078ec0ff */
[----:B------:R-:W-:Y:S02]  /*7ea0*/  IMAD.MOV R19, RZ, RZ, -R19 ;  /* 0x000000ffff137224 */ /* 0x000fe400078e0a13 */
[----:B------:R-:W-:Y:S02]  /*7eb0*/  IMAD.MOV R7, RZ, RZ, -R6 ;  /* 0x000000ffff077224 */ /* 0x000fe400078e0a06 */
[----:B------:R-:W-:Y:S01]  /*7ec0*/  IMAD R26, R26, R6, R11 ;  /* 0x000000061a1a7224 */ /* 0x000fe200078e020b */
[----:B------:R-:W-:Y:S01]  /*7ed0*/  LOP3.LUT R11, R16, R13, RZ, 0xc0, !PT ;  /* 0x0000000d100b7212 */ /* 0x000fe200078ec0ff */
[----:B---3--:R-:W-:Y:S02]  /*7ee0*/  @P3 IMAD R23, R21, R19, R22 ;  /* 0x0000001315173224 */ /* 0x008fe400078e0216 */
[----:B--2---:R-:W-:-:S02]  /*7ef0*/  IMAD R6, R7, R30, R18 ;  /* 0x0000001e07067224 */ /* 0x004fc400078e0212 */
[----:B------:R-:W-:Y:S02]  /*7f00*/  IMAD R26, R26, R31, R23 ;  /* 0x0000001f1a1a7224 */ /* 0x000fe400078e0217 */
[----:B------:R-:W-:Y:S02]  /*7f10*/  IMAD R11, R6, R20, R11 ;  /* 0x00000014060b7224 */ /* 0x000fe400078e020b */
[----:B------:R-:W-:Y:S02]  /*7f20*/  IMAD.MOV.U32 R7, RZ, RZ, 0x1 ;  /* 0x00000001ff077424 */ /* 0x000fe400078e00ff */
[----:B------:R-:W-:Y:S01]  /*7f30*/  IMAD.MOV.U32 R6, RZ, RZ, R17 ;  /* 0x000000ffff067224 */ /* 0x000fe200078e0011 */
[----:B------:R-:W-:Y:S02]  /*7f40*/  SEL R10, R11, R26, !P3 ;  /* 0x0000001a0b0a7207 */ /* 0x000fe40005800000 */
[----:B------:R-:W-:-:S07]  /*7f50*/  SEL R26, R26, R11, !P3 ;  /* 0x0000000b1a1a7207 */ /* 0x000fce0005800000 */
.L_x_168:
[----:B------:R-:W-:Y:S01]  /*7f60*/  LOP3.LUT P1, RZ, R7, 0xff, RZ, 0xc0, !PT ;  /* 0x000000ff07ff7812 */ /* 0x000fe2000782c0ff */
[----:B------:R-:W-:-:S12]  /*7f70*/  IMAD.MOV.U32 R7, RZ, RZ, R26 ;  /* 0x000000ffff077224 */ /* 0x000fd800078e001a */
[----:B------:R-:W-:Y:S05]  /*7f80*/  @P1 BRA `(.L_x_171) ;  /* 0xffffff9000881947 */ /* 0x000fea000383ffff */
[----:B------:R-:W-:Y:S05]  /*7f90*/  EXIT ;  /* 0x000000000000794d */ /* 0x000fea0003800000 */
.L_x_7:
[----:B0-----:R-:W-:Y:S01]  /*7fa0*/  ULDC.64 UR4, c[0x0][0x650] ;  /* 0x0001940000047ab9 */ /* 0x001fe20000000a00 */
        /* <DEDUP_REMOVED lines=25> */
.L_x_173:
[----:B------:R-:W0:Y:S01]  /*8140*/  LDC.64 R28, c[0x0][0x640] ;  /* 0x00019000ff1c7b82 */ /* 0x000e220000000a00 */
[-CC-:B------:R-:W-:Y:S01]  /*8150*/  SHF.R.U64 R21, R16, R10.reuse, R17.reuse ;  /* 0x0000000a10157219 */ /* 0x180fe20000001211 */
[----:B------:R-:W-:Y:S01]  /*8160*/  IMAD.MOV.U32 R27, RZ, RZ, 0x1 ;  /* 0x00000001ff1b7424 */ /* 0x000fe200078e00ff */
[----:B------:R-:W-:Y:S02]  /*8170*/  SHF.R.U32.HI R5, RZ, R10, R17 ;  /* 0x0000000aff057219 */ /* 0x000fe40000011611 */
[----:B------:R-:W-:-:S03]  /*8180*/  IADD3 R7, P0, RZ, -R21, RZ ;  /* 0x80000015ff077210 */ /* 0x000fc60007f1e0ff */
[----:B------:R-:W1:Y:S02]  /*8190*/  LDC R14, c[0x0][0x618] ;  /* 0x00018600ff0e7b82 */ /* 0x000e640000000800 */
[----:B------:R-:W-:Y:S02]  /*81a0*/  IMAD.X R5, RZ, RZ, ~R5, P0 ;  /* 0x000000ffff057224 */ /* 0x000fe400000e0e05 */
[----:B------:R-:W-:-:S04]  /*81b0*/  IMAD.WIDE.U32 R12, R7, R24, R2 ;  /* 0x00000018070c7225 */ /* 0x000fc800078e0002 */
[----:B------:R-:W2:Y:S01]  /*81c0*/  LDC R16, c[0x0][0x608] ;  /* 0x00018200ff107b82 */ /* 0x000ea20000000800 */
[----:B------:R-:W-:-:S04]  /*81d0*/  IMAD R10, R5, R24, RZ ;  /* 0x00000018050a7224 */ /* 0x000fc800078e02ff */
[----:B------:R-:W-:Y:S02]  /*81e0*/  IMAD R5, R7, R25, R10 ;  /* 0x0000001907057224 */ /* 0x000fe400078e020a */
[----:B------:R-:W-:Y:S01]  /*81f0*/  IMAD.MOV.U32 R7, RZ, RZ, -0x1 ;  /* 0xffffffffff077424 */ /* 0x000fe200078e00ff */
[----:B------:R-:W3:Y:S01]  /*8200*/  LDC R26, c[0x0][0x658] ;  /* 0x00019600ff1a7b82 */ /* 0x000ee20000000800 */
[----:B------:R-:W-:Y:S01]  /*8210*/  IMAD.IADD R5, R13, 0x1, R5 ;  /* 0x000000010d057824 */ /* 0x000fe200078e0205 */
[----:B0-----:R-:W-:-:S04]  /*8220*/  ISETP.NE.U32.AND P0, PT, R28, RZ, PT ;  /* 0x000000ff1c00720c */ /* 0x001fc80003f05070 */
        /* <DEDUP_REMOVED lines=8> */
[-CC-:B---3--:R-:W-:Y:S02]  /*82b0*/  SHF.R.U64 R24, R22, R26.reuse, R5.reuse ;  /* 0x0000001a16187219 */ /* 0x188fe40000001205 */
[-C--:B------:R-:W-:Y:S02]  /*82c0*/  SHF.L.U32 R7, R7, R26.reuse, RZ ;  /* 0x0000001a07077219 */ /* 0x080fe400000006ff */
[----:B------:R-:W-:Y:S01]  /*82d0*/  SHF.R.U32.HI R13, RZ, R26, R5 ;  /* 0x0000001aff0d7219 */ /* 0x000fe20000011605 */
[----:B------:R-:W-:Y:S01]  /*82e0*/  IMAD.MOV.U32 R12, RZ, RZ, R24 ;  /* 0x000000ffff0c7224 */ /* 0x000fe200078e0018 */
[----:B------:R-:W-:Y:S01]  /*82f0*/  LOP3.LUT R31, RZ, R7, RZ, 0x33, !PT ;  /* 0x00000007ff1f7212 */ /* 0x000fe200078e33ff */
[----:B------:R-:W3:Y:S01]  /*8300*/  LDC R30, c[0x0][0x610] ;  /* 0x00018400ff1e7b82 */ /* 0x000ee20000000800 */
[----:B------:R-:W-:Y:S05]  /*8310*/  @!P0 BRA `(.L_x_174) ;  /* 0x0000000000288947 */ /* 0x000fea0003800000 */
        /* <DEDUP_REMOVED lines=10> */
.L_x_174:
[----:B-1----:R-:W-:Y:S01]  /*83c0*/  SHF.R.U64 R10, R12, R10, R13 ;  /* 0x0000000a0c0a7219 */ /* 0x002fe2000000120d */
[----:B0-----:R-:W-:Y:S01]  /*83d0*/  VIADD R9, R23, 0xffffffff ;  /* 0xffffffff17097836 */ /* 0x001fe20000000000 */
[----:B------:R-:W-:Y:S01]  /*83e0*/  SHF.L.U32 R27, R27, R26, RZ ;  /* 0x0000001a1b1b7219 */ /* 0x000fe200000006ff */
[----:B------:R-:W-:Y:S01]  /*83f0*/  @P3 IMAD R11, R19, R20, R8 ;  /* 0x00000014130b3224 */ /* 0x000fe200078e0208 */
[----:B------:R-:W-:Y:S01]  /*8400*/  LOP3.LUT R5, R22, R31, RZ, 0xc0, !PT ;  /* 0x0000001f16057212 */ /* 0x000fe200078ec0ff */
[----:B------:R-:W-:Y:S01]  /*8410*/  IMAD.MOV R7, RZ, RZ, -R10 ;  /* 0x000000ffff077224 */ /* 0x000fe200078e0a0a */
[----:B------:R-:W-:Y:S01]  /*8420*/  LOP3.LUT R18, R18, R9, RZ, 0xc0, !PT ;  /* 0x0000000912127212 */ /* 0x000fe200078ec0ff */
[----:B------:R-:W-:Y:S02]  /*8430*/  IMAD.MOV.U32 R16, RZ, RZ, R21 ;  /* 0x000000ffff107224 */ /* 0x000fe400078e0015 */
[----:B------:R-:W-:Y:S02]  /*8440*/  IMAD R10, R27, R10, R5 ;  /* 0x0000000a1b0a7224 */ /* 0x000fe400078e0205 */
[----:B--2---:R-:W-:-:S02]  /*8450*/  IMAD R5, R7, R25, R24 ;  /* 0x0000001907057224 */ /* 0x004fc400078e0218 */
[----:B------:R-:W-:Y:S02]  /*8460*/  IMAD.MOV.U32 R7, RZ, RZ, 0x1 ;  /* 0x00000001ff077424 */ /* 0x000fe400078e00ff */
[----:B---3--:R-:W-:Y:S02]  /*8470*/  IMAD R11, R10, R30, R11 ;  /* 0x0000001e0a0b7224 */ /* 0x008fe400078e020b */
[----:B------:R-:W-:Y:S01]  /*8480*/  IMAD R18, R5, R23, R18 ;  /* 0x0000001705127224 */ /* 0x000fe200078e0212 */
[----:B------:R-:W-:-:S04]  /*8490*/  PRMT R5, R7, 0x7610, R5 ;  /* 0x0000761007057816 */ /* 0x000fc80000000005 */
[----:B------:R-:W-:Y:S02]  /*84a0*/  SEL R7, R18, R11, !P3 ;  /* 0x0000000b12077207 */ /* 0x000fe40005800000 */
[----:B------:R-:W-:-:S07]  /*84b0*/  SEL R18, R11, R18, !P3 ;  /* 0x000000120b127207 */ /* 0x000fce0005800000 */
.L_x_172:
[----:B------:R-:W-:-:S08]  /*84c0*/  NOP ;  /* 0x0000000000007918 */ /* 0x000fd00000000000 */
[----:B------:R-:W0:-:S00]  /*84d0*/  USETMAXREG.DEALLOC.CTAPOOL 0x28 ;  /* 0x00000028000079c8 */ /* 0x000e0000080e0500 */
[----:B0-----:R-:W-:-:S13]  /*84e0*/  ISETP.NE.AND P0, PT, R6, RZ, PT ;  /* 0x000000ff0600720c */ /* 0x001fda0003f05270 */
[----:B------:R-:W-:Y:S05]  /*84f0*/  @P0 EXIT ;  /* 0x000000000000094d */ /* 0x000fea0003800000 */
[----:B------:R-:W-:Y:S01]  /*8500*/  LOP3.LUT P0, RZ, R5, 0xff, RZ, 0xc0, !PT ;  /* 0x000000ff05ff7812 */ /* 0x000fe2000780c0ff */
[----:B------:R-:W-:Y:S02]  /*8510*/  IMAD.MOV.U32 R5, RZ, RZ, 0x1 ;  /* 0x00000001ff057424 */ /* 0x000fe400078e00ff */
[----:B------:R-:W-:-:S10]  /*8520*/  IMAD.MOV.U32 R17, RZ, RZ, RZ ;  /* 0x000000ffff117224 */ /* 0x000fd400078e00ff */
[----:B------:R-:W-:Y:S05]  /*8530*/  @!P0 BRA `(.L_x_175) ;  /* 0x0000000c00388947 */ /* 0x000fea0003800000 */
[----:B------:R-:W0:Y:S01]  /*8540*/  LDC R5, c[0x0][0x28c] ;  /* 0x0000a300ff057b82 */ /* 0x000e220000000800 */
[----:B------:R-:W-:Y:S01]  /*8550*/  ULDC UR5, c[0x0][0x658] ;  /* 0x0001960000057ab9 */ /* 0x000fe20000000800 */
[----:B------:R-:W-:Y:S01]  /*8560*/  UMOV UR7, 0xffffffff ;  /* 0xffffffff00077882 */ /* 0x000fe20000000000 */
[----:B------:R-:W-:Y:S01]  /*8570*/  ULDC UR6, c[0x0][0xc] ;  /* 0x0000030000067ab9 */ /* 0x000fe20000000800 */
[----:B------:R-:W-:Y:S01]  /*8580*/  USHF.L.U32 UR8, UR7, UR5, URZ ;  /* 0x0000000507087299 */ /* 0x000fe2000800063f */
[----:B------:R-:W-:Y:S01]  /*8590*/  BSSY B0, `(.L_x_175) ;  /* 0x00000c8000007945 */ /* 0x000fe20003800000 */
[----:B------:R-:W-:Y:S01]  /*85a0*/  UMOV UR9, 0x1 ;  /* 0x0000000100097882 */ /* 0x000fe20000000000 */
[----:B------:R-:W-:Y:S01]  /*85b0*/  ULDC UR7, c[0x0][0x10] ;  /* 0x0000040000077ab9 */ /* 0x000fe20000000800 */
[----:B------:R-:W1:Y:S01]  /*85c0*/  S2UR UR10, SR_CgaCtaId ;  /* 0x00000000000a79c3 */ /* 0x000e620000008800 */
[----:B------:R-:W-:Y:S01]  /*85d0*/  UIMAD.WIDE.U32 UR6, UR6, UR7, URZ ;  /* 0x00000007060672a5 */ /* 0x000fe2000f8e003f */
[----:B------:R-:W-:Y:S01]  /*85e0*/  IMAD.MOV.U32 R14, RZ, RZ, 0x1 ;  /* 0x00000001ff0e7424 */ /* 0x000fe200078e00ff */
[----:B------:R-:W-:Y:S01]  /*85f0*/  USHF.L.U32 UR18, UR9, UR5, URZ ;  /* 0x0000000509127299 */ /* 0x000fe2000800063f */
[----:B------:R-:W-:Y:S01]  /*8600*/  LOP3.LUT R15, R4, 0x2, RZ, 0xfc, !PT ;  /* 0x00000002040f7812 */ /* 0x000fe200078efcff */
[----:B------:R-:W-:Y:S01]  /*8610*/  IMAD.MOV.U32 R17, RZ, RZ, RZ ;  /* 0x000000ffff117224 */ /* 0x000fe200078e00ff */
[----:B------:R-:W-:Y:S01]  /*8620*/  ULDC UR5, c[0x0][0x14] ;  /* 0x0000050000057ab9 */ /* 0x000fe20000000800 */
[----:B------:R-:W-:Y:S01]  /*8630*/  ULDC UR4, c[0x0][0x600] ;  /* 0x0001800000047ab9 */ /* 0x000fe20000000800 */
[----:B------:R-:W-:-:S02]  /*8640*/  UIMAD.WIDE.U32 UR20, UR6, UR5, URZ ;  /* 0x00000005061472a5 */ /* 0x000fc4000f8e003f */
[----:B------:R-:W-:Y:S02]  /*8650*/  UIMAD UR13, UR7, UR5, URZ ;  /* 0x00000005070d72a4 */ /* 0x000fe4000f8e023f */
[----:B------:R-:W-:Y:S02]  /*8660*/  UIADD3 UR4, UR4, -0x1, URZ ;  /* 0xffffffff04047890 */ /* 0x000fe4000fffe03f */
[----:B------:R-:W-:Y:S01]  /*8670*/  ULOP3.LUT UR17, URZ, UR8, URZ, 0x33, !UPT ;  /* 0x000000083f117292 */ /* 0x000fe2000f8e333f */
[----:B0-----:R-:W-:Y:S01]  /*8680*/  VIADD R5, R5, 0x7f ;  /* 0x0000007f05057836 */ /* 0x001fe20000000000 */
[----:B------:R-:W-:Y:S01]  /*8690*/  UIADD3 UR13, UR21, UR13, URZ ;  /* 0x0000000d150d7290 */ /* 0x000fe2000fffe03f */
[----:B------:R-:W-:-:S03]  /*86a0*/  ULDC.64 UR22, c[0x0][0x198] ;  /* 0x0000660000167ab9 */ /* 0x000fc60000000a00 */
[----:B------:R-:W-:Y:S01]  /*86b0*/  SHF.R.S32.HI R6, RZ, 0x1f, R5 ;  /* 0x0000001fff067819 */ /* 0x000fe20000011405 */
[----:B-1----:R-:W-:-:S03]  /*86c0*/  IMAD.U32 R11, RZ, RZ, UR10 ;  /* 0x0000000aff0b7e24 */ /* 0x002fc6000f8e00ff */
[----:B------:R-:W-:Y:S01]  /*86d0*/  LEA.HI R6, R6, R5, RZ, 0x7 ;  /* 0x0000000506067211 */ /* 0x000fe200078f38ff */
[----:B------:R-:W-:-:S03]  /*86e0*/  IMAD.MOV.U32 R5, RZ, RZ, 0x1 ;  /* 0x00000001ff057424 */ /* 0x000fc600078e00ff */
[----:B------:R-:W-:-:S05]  /*86f0*/  SHF.R.S32.HI R10, RZ, 0x7, R6 ;  /* 0x00000007ff0a7819 */ /* 0x000fca0000011406 */
[----:B------:R-:W-:-:S07]  /*8700*/  VIADD R12, R10, 0x1 ;  /* 0x000000010a0c7836 */ /* 0x000fce0000000000 */
.L_x_186:
[----:B------:R-:W-:-:S03]  /*8710*/  UMOV UR5, 0xffffffff ;  /* 0xffffffff00057882 */ /* 0x000fc60000000000 */
[----:B0-----:R-:W-:Y:S05]  /*8720*/  BRA.DIV UR5, `(.L_x_176) ;  /* 0x0000001205187947 */ /* 0x001fea000b800000 */
[----:B------:R-:W-:-:S13]  /*8730*/  ELECT P0, URZ, PT ;  /* 0x00000000003f782f */ /* 0x000fda0003800000 */
.L_x_200:
[----:B------:R-:W0:Y:S01]  /*8740*/  LDC R6, c[0x0][0x28c] ;  /* 0x0000a300ff067b82 */ /* 0x000e220000000800 */
[----:B------:R-:W-:Y:S01]  /*8750*/  BSSY B1, `(.L_x_177) ;  /* 0x0000039000017945 */ /* 0x000fe20003800000 */
[----:B0-----:R-:W-:-:S13]  /*8760*/  ISETP.LT.OR P0, PT, R6, 0x1, !P0 ;  /* 0x000000010600780c */ /* 0x001fda0004701670 */
[----:B------:R-:W-:Y:S05]  /*8770*/  @P0 BRA `(.L_x_178) ;  /* 0x0000000000d80947 */ /* 0x000fea0003800000 */
[----:B------:R-:W-:Y:S02]  /*8780*/  IMAD R18, R18, 0x8, R11 ;  /* 0x0000000812127824 */ /* 0x000fe400078e020b */
[----:B------:R-:W-:Y:S02]  /*8790*/  IMAD.SHL.U32 R19, R7, 0x80, RZ ;  /* 0x0000008007137824 */ /* 0x000fe400078e00ff */
[----:B------:R-:W-:Y:S02]  /*87a0*/  IMAD.MOV.U32 R23, RZ, RZ, RZ ;  /* 0x000000ffff177224 */ /* 0x000fe400078e00ff */
[----:B------:R-:W-:Y:S02]  /*87b0*/  IMAD.MOV.U32 R6, RZ, RZ, R12 ;  /* 0x000000ffff067224 */ /* 0x000fe400078e000c */
[----:B------:R-:W-:Y:S02]  /*87c0*/  IMAD.MOV.U32 R7, RZ, RZ, R5 ;  /* 0x000000ffff077224 */ /* 0x000fe400078e0005 */
[----:B------:R-:W-:-:S02]  /*87d0*/  IMAD.MOV.U32 R8, RZ, RZ, R17 ;  /* 0x000000ffff087224 */ /* 0x000fc400078e0011 */
[----:B------:R-:W-:-:S07]  /*87e0*/  IMAD.SHL.U32 R20, R18, 0x10, RZ ;  /* 0x0000001012147824 */ /* 0x000fce00078e00ff */
.L_x_181:
[----:B------:R-:W0:Y:S01]  /*87f0*/  S2UR UR5, SR_CgaCtaId ;  /* 0x00000000000579c3 */ /* 0x000e220000008800 */
[----:B------:R-:W-:Y:S02]  /*8800*/  MOV R18, 0x400 ;  /* 0x0000040000127802 */ /* 0x000fe40000000f00 */
[----:B------:R-:W-:Y:S02]  /*8810*/  SHF.L.U32 R9, R7, 0x1f, RZ ;  /* 0x0000001f07097819 */ /* 0x000fe400000006ff */
[----:B------:R-:W-:-:S13]  /*8820*/  LOP3.LUT P1, RZ, R0, 0x7f, RZ, 0xc0, !PT ;  /* 0x0000007f00ff7812 */ /* 0x000fda000782c0ff */
[----:B------:R-:W1:Y:S01]  /*8830*/  @!P1 LDC R13, c[0x0][0x500] ;  /* 0x00014000ff0d9b82 */ /* 0x000e620000000800 */
[----:B0-----:R-:W-:-:S05]  /*8840*/  IMAD.U32 R11, RZ, RZ, UR5 ;  /* 0x00000005ff0b7e24 */ /* 0x001fca000f8e00ff */
[----:B------:R-:W-:-:S05]  /*8850*/  LEA R21, R11, R18, 0x18 ;  /* 0x000000120b157211 */ /* 0x000fca00078ec0ff */
[----:B------:R-:W-:-:S04]  /*8860*/  IMAD R22, R8, 0x8, R21 ;  /* 0x0000000808167824 */ /* 0x000fc800078e0215 */
[----:B------:R-:W0:Y:S02]  /*8870*/  SYNCS.PHASECHK.TRANS64.TRYWAIT P0, [R22+URZ+0x38], R9 ;  /* 0x00003809160075a7 */ /* 0x000e24000800017f */
[----:B01----:R-:W-:Y:S05]  /*8880*/  @!P0 BRA `(.L_x_179) ;  /* 0x0000000c00e08947 */ /* 0x003fea0003800000 */
.L_x_201:
[----:B0-----:R-:W-:Y:S01]  /*8890*/  PRMT R9, R15, 0x9910, RZ ;  /* 0x000099100f097816 */ /* 0x001fe200000000ff */
[----:B------:R0:W-:Y:S03]  /*88a0*/  @!P1 SYNCS.ARRIVE.TRANS64 RZ, [R22+URZ], R13 ;  /* 0x0000000d16ff99a7 */ /* 0x0001e6000800003f */
[----:B------:R-:W-:-:S13]  /*88b0*/  ISETP.NE.AND P0, PT, R9, 0x2, PT ;  /* 0x000000020900780c */ /* 0x000fda0003f05270 */
[----:B0-----:R-:W-:Y:S05]  /*88c0*/  @P0 BRA `(.L_x_180) ;  /* 0x0000000000040947 */ /* 0x001fea0003800000 */
[----:B------:R-:W-:Y:S01]  /*88d0*/  BPT.TRAP 0x1 ;  /* 0x000000040000795c */ /* 0x000fe20000300000 */
.L_x_180:
[----:B------:R-:W-:Y:S01]  /*88e0*/  IMAD.SHL.U32 R18, R8, 0x4000, RZ ;  /* 0x0000400008127824 */ /* 0x000fe200078e00ff */
[----:B------:R-:W-:Y:S01]  /*88f0*/  R2UR UR8, R21 ;  /* 0x00000000150872ca */ /* 0x000fe200000e0000 */
[----:B------:R-:W-:Y:S01]  /*8900*/  VIADD R6, R6, 0xffffffff ;  /* 0xffffffff06067836 */ /* 0x000fe20000000000 */
[----:B------:R-:W-:Y:S01]  /*8910*/  R2UR UR9, R22 ;  /* 0x00000000160972ca */ /* 0x000fe200000e0000 */
[--C-:B------:R-:W-:Y:S01]  /*8920*/  IMAD R9, R11, 0x800, R18.reuse ;  /* 0x000008000b097824 */ /* 0x100fe200078e0212 */
[----:B------:R-:W-:Y:S01]  /*8930*/  IADD3 R18, R21, 0x1c180, R18 ;  /* 0x0001c18015127810 */ /* 0x000fe20007ffe012 */
[----:B------:R-:W-:Y:S01]  /*8940*/  UIADD3 UR6, UP0, UR22, 0xf0, URZ ;  /* 0x000000f016067890 */ /* 0x000fe2000ff1e03f */
[----:B------:R-:W-:Y:S01]  /*8950*/  R2UR UR11, R20 ;  /* 0x00000000140b72ca */ /* 0x000fe200000e0000 */
[----:B------:R-:W-:Y:S01]  /*8960*/  UIADD3 UR24, UP1, UR22, 0x1f0, URZ ;  /* 0x000001f016187890 */ /* 0x000fe2000ff3e03f */
[----:B------:R-:W-:Y:S01]  /*8970*/  R2UR UR5, R9 ;  /* 0x00000000090572ca */ /* 0x000fe200000e0000 */
[----:B------:R-:W-:Y:S01]  /*8980*/  UIADD3.X UR7, URZ, UR23, URZ, UP0, !UPT ;  /* 0x000000173f077290 */ /* 0x000fe200087fe43f */
[----:B------:R-:W-:Y:S01]  /*8990*/  R2UR UR10, R23 ;  /* 0x00000000170a72ca */ /* 0x000fe200000e0000 */
[----:B------:R-:W-:Y:S01]  /*89a0*/  VIADD R8, R8, 0x1 ;  /* 0x0000000108087836 */ /* 0x000fe20000000000 */
[----:B------:R-:W-:Y:S01]  /*89b0*/  R2UR UR12, R16 ;  /* 0x00000000100c72ca */ /* 0x000fe200000e0000 */
[----:B------:R-:W-:Y:S01]  /*89c0*/  UIADD3.X UR25, URZ, UR23, URZ, UP1, !UPT ;  /* 0x000000173f197290 */ /* 0x000fe20008ffe43f */
[----:B------:R-:W-:Y:S01]  /*89d0*/  R2UR UR16, R18 ;  /* 0x00000000121072ca */ /* 0x000fe200000e0000 */
[----:B------:R-:W-:Y:S01]  /*89e0*/  UMOV UR14, 0x0 ;  /* 0x00000000000e7882 */ /* 0x000fe20000000000 */
[----:B------:R-:W-:Y:S01]  /*89f0*/  R2UR UR19, R19 ;  /* 0x00000000131372ca */ /* 0x000fe200000e0000 */
[----:B------:R-:W-:Y:S01]  /*8a00*/  UMOV UR15, 0x10000000 ;  /* 0x10000000000f7882 */ /* 0x000fe20000000000 */
[----:B------:R-:W-:Y:S01]  /*8a10*/  ISETP.GT.AND P1, PT, R6, 0x1, PT ;  /* 0x000000010600780c */ /* 0x000fe20003f24270 */
[----:B------:R-:W-:Y:S01]  /*8a20*/  VIADD R23, R23, 0x80 ;  /* 0x0000008017177836 */ /* 0x000fe20000000000 */
[----:B------:R-:W-:Y:S01]  /*8a30*/  ISETP.NE.AND P0, PT, R8, 0x7, PT ;  /* 0x000000070800780c */ /* 0x000fe20003f05270 */
[----:B------:R-:W-:-:S03]  /*8a40*/  UIADD3 UR8, UR8, 0x180, UR5 ;  /* 0x0000018008087890 */ /* 0x000fc6000fffe005 */
[----:B------:R-:W-:Y:S01]  /*8a50*/  UMOV UR5, 0xff0000 ;  /* 0x00ff000000057882 */ /* 0x000fe20000000000 */
[----:B------:R-:W-:Y:S02]  /*8a60*/  SEL R18, RZ, 0x1, P0 ;  /* 0x00000001ff127807 */ /* 0x000fe40000000000 */
[----:B------:R-:W-:Y:S02]  /*8a70*/  SEL R8, R8, RZ, P0 ;  /* 0x000000ff08087207 */ /* 0x000fe40000000000 */
[----:B------:R-:W-:Y:S01]  /*8a80*/  LOP3.LUT R7, R7, R18, RZ, 0x3c, !PT ;  /* 0x0000001207077212 */ /* 0x000fe200078e3cff */
[----:B------:R0:W-:Y:S02]  /*8a90*/  UTMALDG.3D.MULTICAST [UR8], [UR6], UR5, desc[UR14] ;  /* 0x00000e08060073b4 */ /* 0x0001e40008011805 */
[----:B0-----:R-:W-:Y:S01]  /*8aa0*/  UMOV UR8, UR16 ;  /* 0x0000001000087c82 */ /* 0x001fe20008000000 */
[----:B------:R-:W-:Y:S02]  /*8ab0*/  UMOV UR11, UR19 ;  /* 0x00000013000b7c82 */ /* 0x000fe40008000000 */
[----:B------:R0:W-:Y:S02]  /*8ac0*/  UTMALDG.3D [UR8], [UR24], desc[UR14] ;  /* 0x00000e08180075b4 */ /* 0x0001e40008011000 */
[----:B0-----:R-:W-:Y:S05]  /*8ad0*/  @P1 BRA `(.L_x_181) ;  /* 0xfffffffc00441947 */ /* 0x001fea000383ffff */
.L_x_178:
[----:B------:R-:W-:Y:S05]  /*8ae0*/  BSYNC B1 ;  /* 0x0000000000017941 */ /* 0x000fea0003800000 */
.L_x_177:
[----:B------:R-:W-:Y:S01]  /*8af0*/  LOP3.LUT P1, RZ, R14, 0xff, RZ, 0xc0, !PT ;  /* 0x000000ff0eff7812 */ /* 0x000fe2000782c0ff */
[C---:B------:R-:W-:Y:S01]  /*8b00*/  IMAD.IADD R17, R10.reuse, 0x1, R17 ;  /* 0x000000010a117824 */ /* 0x040fe200078e0211 */
[----:B------:R-:W-:Y:S01]  /*8b10*/  ULDC.64 UR6, c[0x0][0x650] ;  /* 0x0001940000067ab9 */ /* 0x000fe20000000a00 */
[C---:B------:R-:W-:Y:S01]  /*8b20*/  ISETP.GE.U32.AND P2, PT, R10.reuse, 0x7, PT ;  /* 0x000000070a00780c */ /* 0x040fe20003f46070 */
[----:B------:R-:W-:Y:S01]  /*8b30*/  BSSY B1, `(.L_x_182) ;  /* 0x000006b000017945 */ /* 0x000fe20003800000 */
[C---:B------:R-:W-:Y:S01]  /*8b40*/  IMAD.WIDE.U32 R6, R17.reuse, 0x24924925, RZ ;  /* 0x2492492511067825 */ /* 0x040fe200078e00ff */
[C---:B------:R-:W-:Y:S02]  /*8b50*/  ISETP.GT.U32.AND P0, PT, R17.reuse, 0x6, PT ;  /* 0x000000061100780c */ /* 0x040fe40003f04070 */
[----:B------:R-:W-:Y:S01]  /*8b60*/  PRMT R14, RZ, 0x7610, R14 ;  /* 0x00007610ff0e7816 */ /* 0x000fe2000000000e */
[----:B------:R-:W-:Y:S01]  /*8b70*/  IMAD.IADD R9, R17, 0x1, -R7 ;  /* 0x0000000111097824 */ /* 0x000fe200078e0a07 */
[----:B------:R-:W-:Y:S01]  /*8b80*/  ISETP.LT.U32.AND P0, PT, R10, 0x7, P0 ;  /* 0x000000070a00780c */ /* 0x000fe20000701070 */
[----:B------:R-:W-:-:S02]  /*8b90*/  IMAD.MOV.U32 R18, RZ, RZ, -0x1 ;  /* 0xffffffffff127424 */ /* 0x000fc400078e00ff */
[----:B------:R-:W0:Y:S01]  /*8ba0*/  @P1 S2R R11, SR_CgaCtaId ;  /* 0x00000000000b1919 */ /* 0x000e220000008800 */
[----:B------:R-:W-:Y:S01]  /*8bb0*/  SEL R6, RZ, 0x1, !P0 ;  /* 0x00000001ff067807 */ /* 0x000fe20004000000 */
[----:B------:R-:W-:Y:S01]  /*8bc0*/  IMAD.MOV.U32 R16, RZ, RZ, -0x1 ;  /* 0xffffffffff107424 */ /* 0x000fe200078e00ff */
[----:B------:R-:W-:Y:S02]  /*8bd0*/  IADD3 R2, P0, R2, UR20, RZ ;  /* 0x0000001402027c10 */ /* 0x000fe4000ff1e0ff */
[----:B------:R-:W-:Y:S02]  /*8be0*/  @P1 MOV R8, 0x400 ;  /* 0x0000040000081802 */ /* 0x000fe40000000f00 */
[----:B------:R-:W-:Y:S02]  /*8bf0*/  IADD3.X R3, R3, UR13, RZ, P0, !PT ;  /* 0x0000000d03037c10 */ /* 0x000fe400087fe4ff */
[----:B------:R-:W-:Y:S02]  /*8c00*/  ISETP.GE.U32.AND P0, PT, R2, UR6, PT ;  /* 0x0000000602007c0c */ /* 0x000fe4000bf06070 */
[----:B------:R-:W-:Y:S01]  /*8c10*/  LEA.HI R9, R9, R7, RZ, 0x1f ;  /* 0x0000000709097211 */ /* 0x000fe200078ff8ff */
[----:B------:R-:W-:Y:S01]  /*8c20*/  IMAD.MOV.U32 R7, RZ, RZ, -0x1 ;  /* 0xffffffffff077424 */ /* 0x000fe200078e00ff */
[----:B------:R-:W-:-:S02]  /*8c30*/  ISETP.GE.U32.AND.EX P0, PT, R3, UR7, PT, P0 ;  /* 0x0000000703007c0c */ /* 0x000fc4000bf06100 */
[----:B------:R-:W-:Y:S02]  /*8c40*/  LOP3.LUT R5, R5, R6, RZ, 0x3c, !PT ;  /* 0x0000000605057212 */ /* 0x000fe400078e3cff */
[----:B------:R-:W-:-:S04]  /*8c50*/  SHF.R.U32.HI R6, RZ, 0x2, R9 ;  /* 0x00000002ff067819 */ /* 0x000fc80000011609 */
[--C-:B------:R-:W-:Y:S01]  /*8c60*/  @P2 LOP3.LUT R5, R5, 0x1, R6.reuse, 0x78, !PT ;  /* 0x0000000105052812 */ /* 0x100fe200078e7806 */
[----:B------:R-:W-:Y:S01]  /*8c70*/  IMAD R17, R6, -0x7, R17 ;  /* 0xfffffff906117824 */ /* 0x000fe200078e0211 */
[----:B------:R-:W-:Y:S02]  /*8c80*/  PRMT R6, RZ, 0x7610, R6 ;  /* 0x00007610ff067816 */ /* 0x000fe40000000006 */
[----:B0-----:R-:W-:-:S04]  /*8c90*/  @P1 LEA R8, R11, R8, 0x18 ;  /* 0x000000080b081211 */ /* 0x001fc800078ec0ff */
[----:B------:R0:W-:Y:S01]  /*8ca0*/  @P1 SYNCS.ARRIVE.TRANS64.A1T0 RZ, [R8+URZ+0x88], RZ ;  /* 0x000088ff08ff19a7 */ /* 0x0001e2000810003f */
[----:B------:R-:W-:Y:S05]  /*8cb0*/  @P0 BRA `(.L_x_183) ;  /* 0x0000000400480947 */ /* 0x000fea0003800000 */
[----:B------:R-:W1:Y:S01]  /*8cc0*/  S2R R18, SR_CTAID.X ;  /* 0x0000000000127919 */ /* 0x000e620000002500 */
[----:B------:R-:W-:Y:S01]  /*8cd0*/  ULDC.64 UR6, c[0x0][0x628] ;  /* 0x00018a0000067ab9 */ /* 0x000fe20000000a00 */
[----:B------:R-:W2:Y:S01]  /*8ce0*/  LDC R19, c[0x0][0x144] ;  /* 0x00005100ff137b82 */ /* 0x000ea20000000800 */
[----:B------:R-:W-:Y:S01]  /*8cf0*/  ISETP.NE.U32.AND P0, PT, RZ, UR6, PT ;  /* 0x00000006ff007c0c */ /* 0x000fe2000bf05070 */
[----:B------:R-:W3:Y:S01]  /*8d00*/  S2R R13, SR_CTAID.Y ;  /* 0x00000000000d7919 */ /* 0x000ee20000002600 */
[----:B------:R-:W-:Y:S01]  /*8d10*/  ULDC UR8, c[0x0][0x630] ;  /* 0x00018c0000087ab9 */ /* 0x000fe20000000800 */
[----:B------:R-:W-:Y:S01]  /*8d20*/  ULDC UR9, c[0x0][0x150] ;  /* 0x0000540000097ab9 */ /* 0x000fe20000000800 */
[----:B------:R-:W-:Y:S01]  /*8d30*/  ISETP.NE.AND.EX P0, PT, RZ, UR7, PT, P0 ;  /* 0x00000007ff007c0c */ /* 0x000fe2000bf05300 */
[----:B------:R-:W-:Y:S02]  /*8d40*/  IMAD.MOV.U32 R6, RZ, RZ, R2 ;  /* 0x000000ffff067224 */ /* 0x000fe400078e0002 */
[----:B------:R-:W-:Y:S01]  /*8d50*/  IMAD.MOV.U32 R7, RZ, RZ, R3 ;  /* 0x000000ffff077224 */ /* 0x000fe200078e0003 */
[----:B-1----:R-:W-:-:S09]  /*8d60*/  I2FP.F32.U32 R20, R18 ;  /* 0x0000001200147245 */ /* 0x002fd20000201000 */
[----:B------:R-:W-:Y:S05]  /*8d70*/  @!P0 BRA `(.L_x_184) ;  /* 0x0000000000288947 */ /* 0x000fea0003800000 */
[----:B------:R-:W-:Y:S02]  /*8d80*/  ULDC UR5, c[0x0][0x634] ;  /* 0x00018d0000057ab9 */ /* 0x000fe40000000800 */
[----:B------:R-:W-:-:S05]  /*8d90*/  IADD3 R7, P0, R2, UR5, RZ ;  /* 0x0000000502077c10 */ /* 0x000fca000ff1e0ff */
[----:B------:R-:W-:-:S04]  /*8da0*/  IMAD.X R21, RZ, RZ, R3, P0 ;  /* 0x000000ffff157224 */ /* 0x000fc800000e0603 */
[----:B0-----:R-:W-:-:S04]  /*8db0*/  IMAD.WIDE.U32 R8, R21, UR6, RZ ;  /* 0x0000000615087c25 */ /* 0x001fc8000f8e00ff */
[----:B------:R-:W-:-:S04]  /*8dc0*/  IMAD.WIDE.U32 R8, P0, R7, UR7, R8 ;  /* 0x0000000707087c25 */ /* 0x000fc8000f800008 */
[----:B------:R-:W-:-:S04]  /*8dd0*/  IMAD.WIDE.U32 R6, R7, UR6, RZ ;  /* 0x0000000607067c25 */ /* 0x000fc8000f8e00ff */
[----:B------:R-:W-:Y:S01]  /*8de0*/  IMAD.MOV.U32 R6, RZ, RZ, R9 ;  /* 0x000000ffff067224 */ /* 0x000fe200078e0009 */
[----:B------:R-:W-:Y:S01]  /*8df0*/  IADD3 RZ, P1, R7, R8, RZ ;  /* 0x0000000807ff7210 */ /* 0x000fe20007f3e0ff */
[----:B------:R-:W-:-:S04]  /*8e00*/  IMAD.X R7, RZ, RZ, RZ, P0 ;  /* 0x000000ffff077224 */ /* 0x000fc800000e06ff */
[----:B------:R-:W-:-:S08]  /*8e10*/  IMAD.WIDE.U32.X R6, R21, UR7, R6, P1 ;  /* 0x0000000715067c25 */ /* 0x000fd000088e0406 */
.L_x_184:
[----:B------:R-:W-:Y:S01]  /*8e20*/  FMUL R20, R20, UR9 ;  /* 0x0000000914147c20 */ /* 0x000fe20008400000 */
[--C-:B------:R-:W-:Y:S01]  /*8e30*/  SHF.R.U64 R16, R6, UR8, R7.reuse ;  /* 0x0000000806107c19 */ /* 0x100fe20008001207 */
[----:B------:R-:W-:Y:S01]  /*8e40*/  ULDC.64 UR6, c[0x0][0x620] ;  /* 0x0001880000067ab9 */ /* 0x000fe20000000a00 */
[----:B------:R-:W-:Y:S01]  /*8e50*/  SHF.R.U32.HI R6, RZ, UR8, R7 ;  /* 0x00000008ff067c19 */ /* 0x000fe20008011607 */
[----:B------:R-:W-:Y:S01]  /*8e60*/  ULDC.64 UR8, c[0x0][0x640] ;  /* 0x0001900000087ab9 */ /* 0x000fe20000000a00 */
[----:B------:R-:W-:Y:S01]  /*8e70*/  IADD3 R7, P0, RZ, -R16, RZ ;  /* 0x80000010ff077210 */ /* 0x000fe20007f1e0ff */
[----:B------:R-:W0:Y:S01]  /*8e80*/  F2I.U32.TRUNC.NTZ R20, R20 ;  /* 0x0000001400147305 */ /* 0x000e22000020f000 */
[----:B------:R-:W1:Y:S01]  /*8e90*/  LDC R22, c[0x0][0x148] ;  /* 0x00005200ff167b82 */ /* 0x000e620000000800 */
[----:B------:R-:W-:Y:S02]  /*8ea0*/  ULDC UR5, c[0x0][0x618] ;  /* 0x0001860000057ab9 */ /* 0x000fe40000000800 */
[----:B------:R-:W-:Y:S01]  /*8eb0*/  IMAD.X R6, RZ, RZ, ~R6, P0 ;  /* 0x000000ffff067224 */ /* 0x000fe200000e0e06 */
[----:B------:R-:W-:-:S03]  /*8ec0*/  ISETP.NE.U32.AND P0, PT, RZ, UR8, PT ;  /* 0x00000008ff007c0c */ /* 0x000fc6000bf05070 */
[----:B------:R-:W-:Y:S01]  /*8ed0*/  IMAD R6, R6, UR6, RZ ;  /* 0x0000000606067c24 */ /* 0x000fe2000f8e02ff */
[----:B------:R-:W-:-:S03]  /*8ee0*/  ISETP.NE.AND.EX P0, PT, RZ, UR9, PT, P0 ;  /* 0x00000009ff007c0c */ /* 0x000fc6000bf05300 */
[C---:B------:R-:W-:Y:S02]  /*8ef0*/  IMAD R9, R7.reuse, UR7, R6 ;  /* 0x0000000707097c24 */ /* 0x040fe4000f8e0206 */
[----:B------:R-:W-:Y:S01]  /*8f00*/  IMAD.WIDE.U32 R6, R7, UR6, R2 ;  /* 0x0000000607067c25 */ /* 0x000fe2000f8e0002 */
[----:B------:R-:W-:-:S03]  /*8f10*/  ULDC UR6, c[0x0][0x154] ;  /* 0x0000550000067ab9 */ /* 0x000fc60000000800 */
[----:B0-----:R-:W-:Y:S02]  /*8f20*/  IMAD.MOV R8, RZ, RZ, -R20 ;  /* 0x000000ffff087224 */ /* 0x001fe400078e0a14 */
[----:B------:R-:W-:Y:S02]  /*8f30*/  IMAD.IADD R7, R7, 0x1, R9 ;  /* 0x0000000107077824 */ /* 0x000fe400078e0209 */
[----:B--2---:R-:W-:Y:S01]  /*8f40*/  IMAD R18, R19, R8, R18 ;  /* 0x0000000813127224 */ /* 0x004fe200078e0212 */
[----:B---3--:R-:W-:Y:S02]  /*8f50*/  I2FP.F32.U32 R8, R13 ;  /* 0x0000000d00087245 */ /* 0x008fe40000201000 */
[--C-:B------:R-:W-:Y:S02]  /*8f60*/  SHF.R.U64 R19, R6, UR5, R7.reuse ;  /* 0x0000000506137c19 */ /* 0x100fe40008001207 */
[----:B------:R-:W-:Y:S01]  /*8f70*/  SHF.R.U32.HI R6, RZ, UR5, R7 ;  /* 0x00000005ff067c19 */ /* 0x000fe20008011607 */
[----:B------:R-:W-:Y:S01]  /*8f80*/  FMUL R8, R8, UR6 ;  /* 0x0000000608087c20 */ /* 0x000fe20008400000 */
[----:B------:R-:W-:-:S02]  /*8f90*/  ULDC UR5, c[0x0][0x608] ;  /* 0x0001820000057ab9 */ /* 0x000fc40000000800 */
[--C-:B------:R-:W-:Y:S01]  /*8fa0*/  SHF.R.U64 R21, R19, UR5, R6.reuse ;  /* 0x0000000513157c19 */ /* 0x100fe20008001206 */
[----:B------:R0:W2:Y:S01]  /*8fb0*/  F2I.U32.TRUNC.NTZ R24, R8 ;  /* 0x0000000800187305 */ /* 0x0000a2000020f000 */
[----:B------:R-:W-:Y:S01]  /*8fc0*/  SHF.R.U32.HI R6, RZ, UR5, R6 ;  /* 0x00000005ff067c19 */ /* 0x000fe20008011606 */
[----:B------:R-:W-:-:S03]  /*8fd0*/  ULDC UR5, c[0x0][0x658] ;  /* 0x0001960000057ab9 */ /* 0x000fc60000000800 */
[--C-:B------:R-:W-:Y:S02]  /*8fe0*/  SHF.R.U64 R20, R21, UR5, R6.reuse ;  /* 0x0000000515147c19 */ /* 0x100fe40008001206 */
[----:B------:R-:W-:-:S03]  /*8ff0*/  SHF.R.U32.HI R23, RZ, UR5, R6 ;  /* 0x00000005ff177c19 */ /* 0x000fc60008011606 */
[----:B------:R-:W-:Y:S02]  /*9000*/  IMAD.MOV.U32 R6, RZ, RZ, R20 ;  /* 0x000000ffff067224 */ /* 0x000fe400078e0014 */
[----:B------:R-:W-:Y:S01]  /*9010*/  IMAD.MOV.U32 R7, RZ, RZ, R23 ;  /* 0x000000ffff077224 */ /* 0x000fe200078e0017 */
[----:B0-----:R-:W-:Y:S06]  /*9020*/  @!P0 BRA `(.L_x_185) ;  /* 0x0000000000288947 */ /* 0x001fec0003800000 */
[----:B------:R-:W-:Y:S02]  /*9030*/  ULDC UR5, c[0x0][0x64c] ;  /* 0x0001930000057ab9 */ /* 0x000fe40000000800 */
[----:B------:R-:W-:-:S05]  /*9040*/  IADD3 R7, P0, R20, UR5, RZ ;  /* 0x0000000514077c10 */ /* 0x000fca000ff1e0ff */
[----:B------:R-:W-:-:S04]  /*9050*/  IMAD.X R23, RZ, RZ, R23, P0 ;  /* 0x000000ffff177224 */ /* 0x000fc800000e0617 */
[----:B------:R-:W-:-:S04]  /*9060*/  IMAD.WIDE.U32 R8, R23, UR8, RZ ;  /* 0x0000000817087c25 */ /* 0x000fc8000f8e00ff */
[----:B------:R-:W-:-:S04]  /*9070*/  IMAD.WIDE.U32 R8, P0, R7, UR9, R8 ;  /* 0x0000000907087c25 */ /* 0x000fc8000f800008 */
[----:B------:R-:W-:-:S04]  /*9080*/  IMAD.WIDE.U32 R6, R7, UR8, RZ ;  /* 0x0000000807067c25 */ /* 0x000fc8000f8e00ff */
[----:B------:R-:W-:Y:S01]  /*9090*/  IMAD.MOV.U32 R6, RZ, RZ, R9 ;  /* 0x000000ffff067224 */ /* 0x000fe200078e0009 */
[----:B------:R-:W-:Y:S01]  /*90a0*/  IADD3 RZ, P1, R7, R8, RZ ;  /* 0x0000000807ff7210 */ /* 0x000fe20007f3e0ff */
[----:B------:R-:W-:-:S04]  /*90b0*/  IMAD.X R7, RZ, RZ, RZ, P0 ;  /* 0x000000ffff077224 */ /* 0x000fc800000e06ff */
[----:B------:R-:W-:-:S08]  /*90c0*/  IMAD.WIDE.U32.X R6, R23, UR9, R6, P1 ;  /* 0x0000000917067c25 */ /* 0x000fd000088e0406 */
.L_x_185:
[----:B------:R-:W-:Y:S01]  /*90d0*/  ULDC UR5, c[0x0][0x648] ;  /* 0x0001920000057ab9 */ /* 0x000fe20000000800 */
[----:B------:R-:W-:Y:S01]  /*90e0*/  LOP3.LUT R21, R21, UR17, RZ, 0xc0, !PT ;  /* 0x0000001115157c12 */ /* 0x000fe2000f8ec0ff */
[----:B--2---:R-:W-:Y:S01]  /*90f0*/  IMAD.MOV R24, RZ, RZ, -R24 ;  /* 0x000000ffff187224 */ /* 0x004fe200078e0a18 */
[----:B------:R-:W-:Y:S01]  /*9100*/  SHF.R.U64 R6, R6, UR5, R7 ;  /* 0x0000000506067c19 */ /* 0x000fe20008001207 */
[----:B------:R-:W-:Y:S01]  /*9110*/  ULDC UR5, c[0x0][0x638] ;  /* 0x00018e0000057ab9 */ /* 0x000fe20000000800 */
[----:B------:R-:W-:Y:S01]  /*9120*/  LOP3.LUT R9, R19, UR4, RZ, 0xc0, !PT ;  /* 0x0000000413097c12 */ /* 0x000fe2000f8ec0ff */
[----:B-1----:R-:W-:Y:S01]  /*9130*/  @P3 IMAD R18, R22, R24, R13 ;  /* 0x0000001816123224 */ /* 0x002fe200078e020d */
[----:B------:R-:W-:Y:S01]  /*9140*/  ULDC UR6, c[0x0][0x610] ;  /* 0x0001840000067ab9 */ /* 0x000fe20000000800 */
[----:B------:R-:W-:Y:S02]  /*9150*/  IMAD.MOV R7, RZ, RZ, -R6 ;  /* 0x000000ffff077224 */ /* 0x000fe400078e0a06 */
[----:B------:R-:W-:-:S02]  /*9160*/  IMAD R21, R6, UR18, R21 ;  /* 0x0000001206157c24 */ /* 0x000fc4000f8e0215 */
[----:B------:R-:W-:Y:S01]  /*9170*/  IMAD R20, R7, UR5, R20 ;  /* 0x0000000507147c24 */ /* 0x000fe2000f8e0214 */
[----:B------:R-:W-:Y:S01]  /*9180*/  ULDC UR5, c[0x0][0x600] ;  /* 0x0001800000057ab9 */ /* 0x000fe20000000800 */
[----:B------:R-:W-:Y:S02]  /*9190*/  IMAD R18, R21, UR6, R18 ;  /* 0x0000000615127c24 */ /* 0x000fe4000f8e0212 */
[----:B------:R-:W-:Y:S02]  /*91a0*/  IMAD R9, R20, UR5, R9 ;  /* 0x0000000514097c24 */ /* 0x000fe4000f8e0209 */
[----:B------:R-:W-:-:S03]  /*91b0*/  IMAD.MOV.U32 R6, RZ, RZ, 0x1 ;  /* 0x00000001ff067424 */ /* 0x000fc600078e00ff */
[----:B------:R-:W-:Y:S02]  /*91c0*/  SEL R7, R9, R18, !P3 ;  /* 0x0000001209077207 */ /* 0x000fe40005800000 */
[----:B------:R-:W-:-:S07]  /*91d0*/  SEL R18, R18, R9, !P3 ;  /* 0x0000000912127207 */ /* 0x000fce0005800000 */
.L_x_183:
[----:B------:R-:W-:Y:S05]  /*91e0*/  BSYNC B1 ;  /* 0x0000000000017941 */ /* 0x000fea0003800000 */
.L_x_182:
[----:B------:R-:W-:-:S13]  /*91f0*/  LOP3.LUT P0, RZ, R6, 0xff, RZ, 0xc0, !PT ;  /* 0x000000ff06ff7812 */ /* 0x000fda000780c0ff */
[----:B------:R-:W-:Y:S05]  /*9200*/  @P0 BRA `(.L_x_186) ;  /* 0xfffffff400400947 */ /* 0x000fea000383ffff */
[----:B------:R-:W-:Y:S05]  /*9210*/  BSYNC B0 ;  /* 0x0000000000007941 */ /* 0x000fea0003800000 */
.L_x_175:
[----:B------:R-:W-:-:S03]  /*9220*/  UMOV UR5, 0xffffffff ;  /* 0xffffffff00057882 */ /* 0x000fc60000000000 */
[----:B------:R-:W-:Y:S05]  /*9230*/  BRA.DIV UR5, `(.L_x_187) ;  /* 0x0000000605887947 */ /* 0x000fea000b800000 */
[----:B------:R-:W-:-:S13]  /*9240*/  ELECT P0, URZ, PT ;  /* 0x00000000003f782f */ /* 0x000fda0003800000 */
.L_x_204:
[----:B------:R-:W-:Y:S04]  /*9250*/  BSSY B0, `(.L_x_188) ;  /* 0x0000046000007945 */ /* 0x000fe80003800000 */
[----:B------:R-:W-:Y:S05]  /*9260*/  @!P0 BRA `(.L_x_189) ;  /* 0x0000000400108947 */ /* 0x000fea0003800000 */
[----:B------:R-:W-:-:S04]  /*9270*/  LOP3.LUT R4, R4, 0x2, RZ, 0xfc, !PT ;  /* 0x0000000204047812 */ /* 0x000fc800078efcff */
[----:B------:R-:W-:-:S13]  /*9280*/  ISETP.NE.AND P0, PT, R4, 0x3, PT ;  /* 0x000000030400780c */ /* 0x000fda0003f05270 */
[----:B------:R-:W-:Y:S05]  /*9290*/  @!P0 BRA `(.L_x_190) ;  /* 0x0000000000048947 */ /* 0x000fea0003800000 */
[----:B------:R-:W-:Y:S01]  /*92a0*/  BPT.TRAP 0x1 ;  /* 0x000000040000795c */ /* 0x000fe20000300000 */
.L_x_190:
[----:B------:R-:W1:Y:S01]  /*92b0*/  S2R R3, SR_CgaCtaId ;  /* 0x0000000000037919 */ /* 0x000e620000008800 */
[----:B------:R-:W-:-:S04]  /*92c0*/  MOV R0, 0x400 ;  /* 0x0000040000007802 */ /* 0x000fc80000000f00 */
[----:B-1----:R-:W-:Y:S02]  /*92d0*/  LEA R0, R3, R0, 0x18 ;  /* 0x0000000003007211 */ /* 0x002fe400078ec0ff */
[----:B------:R-:W-:-:S03]  /*92e0*/  SHF.L.U32 R3, R5, 0x1f, RZ ;  /* 0x0000001f05037819 */ /* 0x000fc600000006ff */
[----:B------:R-:W-:-:S04]  /*92f0*/  VIADD R0, R0, 0x38 ;  /* 0x0000003800007836 */ /* 0x000fc80000000000 */
[C---:B------:R-:W-:Y:S02]  /*9300*/  IMAD R6, R17.reuse, 0x8, R0 ;  /* 0x0000000811067824 */ /* 0x040fe400078e0200 */
[----:B------:R-:W-:Y:S02]  /*9310*/  VIADD R17, R17, 0x1 ;  /* 0x0000000111117836 */ /* 0x000fe40000000000 */
[----:B------:R-:W1:Y:S03]  /*9320*/  SYNCS.PHASECHK.TRANS64.TRYWAIT P0, [R6+URZ], R3 ;  /* 0x00000003060075a7 */ /* 0x000e66000800017f */
[----:B------:R-:W-:-:S04]  /*9330*/  ISETP.NE.AND P1, PT, R17, 0x7, PT ;  /* 0x000000071100780c */ /* 0x000fc80003f25270 */
[----:B------:R-:W-:Y:S02]  /*9340*/  SEL R2, RZ, 0x1, P1 ;  /* 0x00000001ff027807 */ /* 0x000fe40000800000 */
[----:B------:R-:W-:Y:S02]  /*9350*/  SEL R17, R17, RZ, P1 ;  /* 0x000000ff11117207 */ /* 0x000fe40000800000 */
[----:B0-----:R-:W-:-:S03]  /*9360*/  LOP3.LUT R8, R5, R2, RZ, 0x3c, !PT ;  /* 0x0000000205087212 */ /* 0x001fc600078e3cff */
[----:B------:R-:W-:Y:S01]  /*9370*/  IMAD R7, R17, 0x8, R0 ;  /* 0x0000000811077824 */ /* 0x000fe200078e0200 */
[----:B------:R-:W-:Y:S01]  /*9380*/  SHF.L.U32 R4, R8, 0x1f, RZ ;  /* 0x0000001f08047819 */ /* 0x000fe200000006ff */
[----:B-1----:R-:W-:Y:S06]  /*9390*/  @!P0 BRA `(.L_x_191) ;  /* 0x0000000400508947 */ /* 0x002fec0003800000 */
.L_x_205:
[----:B------:R-:W1:Y:S01]  /*93a0*/  SYNCS.PHASECHK.TRANS64.TRYWAIT P0, [R7+URZ], R4 ;  /* 0x00000004070075a7 */ /* 0x000e62000800017f */
[----:B------:R-:W-:-:S05]  /*93b0*/  VIADD R2, R17, 0x1 ;  /* 0x0000000111027836 */ /* 0x000fca0000000000 */
[----:B------:R-:W-:-:S04]  /*93c0*/  ISETP.NE.AND P1, PT, R2, 0x7, PT ;  /* 0x000000070200780c */ /* 0x000fc80003f25270 */
[----:B0-----:R-:W-:Y:S02]  /*93d0*/  SEL R3, RZ, 0x1, P1 ;  /* 0x00000001ff037807 */ /* 0x001fe40000800000 */
[----:B------:R-:W-:Y:S02]  /*93e0*/  SEL R9, R2, RZ, P1 ;  /* 0x000000ff02097207 */ /* 0x000fe40000800000 */
[----:B------:R-:W-:-:S03]  /*93f0*/  LOP3.LUT R8, R8, R3, RZ, 0x3c, !PT ;  /* 0x0000000308087212 */ /* 0x000fc600078e3cff */
[----:B------:R-:W-:Y:S01]  /*9400*/  IMAD R6, R9, 0x8, R0 ;  /* 0x0000000809067824 */ /* 0x000fe200078e0200 */
[----:B------:R-:W-:Y:S01]  /*9410*/  SHF.L.U32 R5, R8, 0x1f, RZ ;  /* 0x0000001f08057819 */ /* 0x000fe200000006ff */
[----:B-1----:R-:W-:Y:S06]  /*9420*/  @!P0 BRA `(.L_x_192) ;  /* 0x0000000400408947 */ /* 0x002fec0003800000 */
.L_x_206:
[----:B------:R-:W1:Y:S01]  /*9430*/  SYNCS.PHASECHK.TRANS64.TRYWAIT P0, [R6+URZ], R5 ;  /* 0x00000005060075a7 */ /* 0x000e62000800017f */
[----:B------:R-:W-:-:S05]  /*9440*/  VIADD R2, R9, 0x1 ;  /* 0x0000000109027836 */ /* 0x000fca0000000000 */
[----:B------:R-:W-:-:S04]  /*9450*/  ISETP.NE.AND P1, PT, R2, 0x7, PT ;  /* 0x000000070200780c */ /* 0x000fc80003f25270 */
[----:B------:R-:W-:Y:S02]  /*9460*/  SEL R3, RZ, 0x1, P1 ;  /* 0x00000001ff037807 */ /* 0x000fe40000800000 */
[----:B0-----:R-:W-:Y:S02]  /*9470*/  SEL R7, R2, RZ, P1 ;  /* 0x000000ff02077207 */ /* 0x001fe40000800000 */
[----:B------:R-:W-:-:S03]  /*9480*/  LOP3.LUT R8, R8, R3, RZ, 0x3c, !PT ;  /* 0x0000000308087212 */ /* 0x000fc600078e3cff */
[----:B------:R-:W-:Y:S01]  /*9490*/  IMAD R9, R7, 0x8, R0 ;  /* 0x0000000807097824 */ /* 0x000fe200078e0200 */
[----:B------:R-:W-:Y:S01]  /*94a0*/  SHF.L.U32 R4, R8, 0x1f, RZ ;  /* 0x0000001f08047819 */ /* 0x000fe200000006ff */
[----:B-1----:R-:W-:Y:S06]  /*94b0*/  @!P0 BRA `(.L_x_193) ;  /* 0x0000000400308947 */ /* 0x002fec0003800000 */
.L_x_207:
[----:B------:R-:W1:Y:S01]  /*94c0*/  SYNCS.PHASECHK.TRANS64.TRYWAIT P0, [R9+URZ], R4 ;  /* 0x00000004090075a7 */ /* 0x000e62000800017f */
[----:B------:R-:W-:-:S05]  /*94d0*/  VIADD R2, R7, 0x1 ;  /* 0x0000000107027836 */ /* 0x000fca0000000000 */
[----:B------:R-:W-:-:S04]  /*94e0*/  ISETP.NE.AND P1, PT, R2, 0x7, PT ;  /* 0x000000070200780c */ /* 0x000fc80003f25270 */
[----:B------:R-:W-:Y:S02]  /*94f0*/  SEL R3, RZ, 0x1, P1 ;  /* 0x00000001ff037807 */ /* 0x000fe40000800000 */
[----:B------:R-:W-:Y:S02]  /*9500*/  SEL R7, R2, RZ, P1 ;  /* 0x000000ff02077207 */ /* 0x000fe40000800000 */
[----:B------:R-:W-:-:S03]  /*9510*/  LOP3.LUT R8, R8, R3, RZ, 0x3c, !PT ;  /* 0x0000000308087212 */ /* 0x000fc600078e3cff */
[----:B------:R-:W-:Y:S01]  /*9520*/  IMAD R10, R7, 0x8, R0 ;  /* 0x00000008070a7824 */ /* 0x000fe200078e0200 */
[----:B0-----:R-:W-:Y:S01]  /*9530*/  SHF.L.U32 R5, R8, 0x1f, RZ ;  /* 0x0000001f08057819 */ /* 0x001fe200000006ff */
[----:B-1----:R-:W-:Y:S06]  /*9540*/  @!P0 BRA `(.L_x_194) ;  /* 0x0000000400208947 */ /* 0x002fec0003800000 */
.L_x_208:
[----:B------:R-:W1:Y:S01]  /*9550*/  SYNCS.PHASECHK.TRANS64.TRYWAIT P0, [R10+URZ], R5 ;  /* 0x000000050a0075a7 */ /* 0x000e62000800017f */
[----:B------:R-:W-:-:S05]  /*9560*/  VIADD R2, R7, 0x1 ;  /* 0x0000000107027836 */ /* 0x000fca0000000000 */
[----:B------:R-:W-:-:S04]  /*9570*/  ISETP.NE.AND P1, PT, R2, 0x7, PT ;  /* 0x000000070200780c */ /* 0x000fc80003f25270 */
[----:B------:R-:W-:Y:S02]  /*9580*/  SEL R3, RZ, 0x1, P1 ;  /* 0x00000001ff037807 */ /* 0x000fe40000800000 */
[----:B------:R-:W-:Y:S02]  /*9590*/  SEL R7, R2, RZ, P1 ;  /* 0x000000ff02077207 */ /* 0x000fe40000800000 */
[----:B0-----:R-:W-:-:S03]  /*95a0*/  LOP3.LUT R9, R8, R3, RZ, 0x3c, !PT ;  /* 0x0000000308097212 */ /* 0x001fc600078e3cff */
[----:B------:R-:W-:Y:S01]  /*95b0*/  IMAD R11, R7, 0x8, R0 ;  /* 0x00000008070b7824 */ /* 0x000fe200078e0200 */
[----:B------:R-:W-:Y:S01]  /*95c0*/  SHF.L.U32 R6, R9, 0x1f, RZ ;  /* 0x0000001f09067819 */ /* 0x000fe200000006ff */
[----:B-1----:R-:W-:Y:S06]  /*95d0*/  @!P0 BRA `(.L_x_195) ;  /* 0x0000000400108947 */ /* 0x002fec0003800000 */
.L_x_209:
[----:B------:R-:W1:Y:S01]  /*95e0*/  SYNCS.PHASECHK.TRANS64.TRYWAIT P0, [R11+URZ], R6 ;  /* 0x000000060b0075a7 */ /* 0x000e62000800017f */
[----:B------:R-:W-:-:S05]  /*95f0*/  VIADD R2, R7, 0x1 ;  /* 0x0000000107027836 */ /* 0x000fca0000000000 */
[----:B------:R-:W-:-:S04]  /*9600*/  ISETP.NE.AND P1, PT, R2, 0x7, PT ;  /* 0x000000070200780c */ /* 0x000fc80003f25270 */
[----:B------:R-:W-:Y:S02]  /*9610*/  SEL R4, RZ, 0x1, P1 ;  /* 0x00000001ff047807 */ /* 0x000fe40000800000 */
[----:B------:R-:W-:Y:S02]  /*9620*/  SEL R3, R2, RZ, P1 ;  /* 0x000000ff02037207 */ /* 0x000fe40000800000 */
[----:B------:R-:W-:Y:S01]  /*9630*/  LOP3.LUT R4, R9, R4, RZ, 0x3c, !PT ;  /* 0x0000000409047212 */ /* 0x000fe200078e3cff */
[----:B-1----:R-:W-:Y:S06]  /*9640*/  @!P0 BRA `(.L_x_196) ;  /* 0x0000000400088947 */ /* 0x002fec0003800000 */
.L_x_210:
[----:B------:R-:W-:Y:S01]  /*9650*/  IMAD R3, R3, 0x8, R0 ;  /* 0x0000000803037824 */ /* 0x000fe200078e0200 */
[----:B------:R-:W-:-:S07]  /*9660*/  SHF.L.U32 R0, R4, 0x1f, RZ ;  /* 0x0000001f04007819 */ /* 0x000fce00000006ff */
.L_x_197:
[----:B--2---:R2:W3:Y:S02]  /*9670*/  SYNCS.PHASECHK.TRANS64.TRYWAIT P0, [R3+URZ], R0 ;  /* 0x00000000030075a7 */ /* 0x0044e4000800017f */
[----:B---3--:R-:W-:Y:S05]  /*9680*/  @!P0 NANOSLEEP.SYNCS 0x989680 ;  /* 0x009896800000895d */ /* 0x008fea0003900000 */
[----:B------:R-:W3:Y:S02]  /*9690*/  @!P0 SYNCS.PHASECHK.TRANS64 P0, [R3+URZ], R0 ;  /* 0x00000000030085a7 */ /* 0x000ee4000800007f */
[----:B---3--:R-:W-:Y:S05]  /*96a0*/  @!P0 BRA `(.L_x_197) ;  /* 0xfffffffc00f08947 */ /* 0x008fea000383ffff */
.L_x_189:
[----:B------:R-:W-:Y:S05]  /*96b0*/  BSYNC B0 ;  /* 0x0000000000007941 */ /* 0x000fea0003800000 */
.L_x_188:
[----:B------:R-:W-:Y:S05]  /*96c0*/  EXIT ;  /* 0x000000000000794d */ /* 0x000fea0003800000 */
.L_x_21:
[----:B-1----:R-:W-:-:S04]  /*96d0*/  IMAD.U32 R12, RZ, RZ, UR6 ;  /* 0x00000006ff0c7e24 */ /* 0x002fc8000f8e00ff */
[----:B------:R1:W4:Y:S03]  /*96e0*/  SYNCS.PHASECHK.TRANS64.TRYWAIT P1, [R12+URZ], R11 ;  /* 0x0000000b0c0075a7 */ /* 0x000326000802017f */
[----:B----4-:R-:W-:Y:S05]  /*96f0*/  @!P1 NANOSLEEP.SYNCS 0x989680 ;  /* 0x009896800000995d */ /* 0x010fea0003900000 */
[----:B------:R-:W4:Y:S02]  /*9700*/  @!P1 SYNCS.PHASECHK.TRANS64 P1, [R12+URZ], R11 ;  /* 0x0000000b0c0095a7 */ /* 0x000f24000802007f */
[----:B----4-:R-:W-:Y:S05]  /*9710*/  @!P1 BRA `(.L_x_21) ;  /* 0xfffffffc00ec9947 */ /* 0x010fea000383ffff */
[----:B------:R-:W-:Y:S05]  /*9720*/  BRA `(.L_x_20) ;  /* 0xffffff8000287947 */ /* 0x000fea000383ffff */
.L_x_27:
[----:B-1----:R-:W-:-:S04]  /*9730*/  IMAD.U32 R142, RZ, RZ, UR12 ;  /* 0x0000000cff8e7e24 */ /* 0x002fc8000f8e00ff */
[----:B------:R1:W4:Y:S03]  /*9740*/  SYNCS.PHASECHK.TRANS64.TRYWAIT P1, [R142+URZ], R13 ;  /* 0x0000000d8e0075a7 */ /* 0x000326000802017f */
[----:B----4-:R-:W-:Y:S05]  /*9750*/  @!P1 NANOSLEEP.SYNCS 0x989680 ;  /* 0x009896800000995d */ /* 0x010fea0003900000 */
[----:B------:R-:W4:Y:S02]  /*9760*/  @!P1 SYNCS.PHASECHK.TRANS64 P1, [R142+URZ], R13 ;  /* 0x0000000d8e0095a7 */ /* 0x000f24000802007f */
[----:B----4-:R-:W-:Y:S05]  /*9770*/  @!P1 BRA `(.L_x_27) ;  /* 0xfffffffc00ec9947 */ /* 0x010fea000383ffff */
[----:B------:R-:W-:Y:S05]  /*9780*/  BRA `(.L_x_26) ;  /* 0xffffff8800987947 */ /* 0x000fea000383ffff */
.L_x_176:
[----:B------:R-:W-:Y:S01]  /*9790*/  BSSY B1, `(.L_x_198) ;  /* 0x0000006000017945 */ /* 0x000fe20003800000 */
[----:B------:R-:W-:-:S07]  /*97a0*/  IMAD.MOV.U32 R6, RZ, RZ, -0x1 ;  /* 0xffffffffff067424 */ /* 0x000fce00078e00ff */
[----:B------:R-:W-:Y:S05]  /*97b0*/  WARPSYNC.COLLECTIVE R6, `(.L_x_199) ;  /* 0x00000000060c7348 */ /* 0x000fea0003c00000 */
[----:B------:R-:W-:Y:S02]  /*97c0*/  ELECT P0, UR62, PT ;  /* 0x00000000003e782f */ /* 0x000fe40003800000 */
[----:B------:R-:W-:Y:S01]  /*97d0*/  MOV R6, UR62 ;  /* 0x0000003e00067c02 */ /* 0x000fe20008000f00 */
[----:B------:R-:W-:Y:S10]  /*97e0*/  ENDCOLLECTIVE ;  /* 0x000000000000791b */ /* 0x000ff40003800000 */
.L_x_199:
[----:B------:R-:W-:Y:S05]  /*97f0*/  BSYNC B1 ;  /* 0x0000000000017941 */ /* 0x000fea0003800000 */
.L_x_198:
[----:B------:R-:W-:Y:S05]  /*9800*/  BRA `(.L_x_200) ;  /* 0xffffffec00cc7947 */ /* 0x000fea000383ffff */
.L_x_179:
[----:B0-----:R0:W1:Y:S02]  /*9810*/  SYNCS.PHASECHK.TRANS64.TRYWAIT P0, [R22+URZ+0x38], R9 ;  /* 0x00003809160075a7 */ /* 0x001064000800017f */
[----:B-1----:R-:W-:Y:S05]  /*9820*/  @!P0 NANOSLEEP.SYNCS 0x989680 ;  /* 0x009896800000895d */ /* 0x002fea0003900000 */
[----:B------:R-:W1:Y:S02]  /*9830*/  @!P0 SYNCS.PHASECHK.TRANS64 P0, [R22+URZ+0x38], R9 ;  /* 0x00003809160085a7 */ /* 0x000e64000800007f */
[----:B-1----:R-:W-:Y:S05]  /*9840*/  @!P0 BRA `(.L_x_179) ;  /* 0xfffffffc00f08947 */ /* 0x002fea000383ffff */
[----:B------:R-:W-:Y:S05]  /*9850*/  BRA `(.L_x_201) ;  /* 0xfffffff0000c7947 */ /* 0x000fea000383ffff */
.L_x_187:
[----:B------:R-:W-:Y:S01]  /*9860*/  BSSY B0, `(.L_x_202) ;  /* 0x0000006000007945 */ /* 0x000fe20003800000 */
[----:B------:R-:W-:-:S07]  /*9870*/  IMAD.MOV.U32 R6, RZ, RZ, -0x1 ;  /* 0xffffffffff067424 */ /* 0x000fce00078e00ff */
[----:B0-----:R-:W-:Y:S05]  /*9880*/  WARPSYNC.COLLECTIVE R6, `(.L_x_203) ;  /* 0x00000000060c7348 */ /* 0x001fea0003c00000 */
[----:B------:R-:W-:Y:S02]  /*9890*/  ELECT P0, UR62, PT ;  /* 0x00000000003e782f */ /* 0x000fe40003800000 */
[----:B------:R-:W-:Y:S01]  /*98a0*/  MOV R6, UR62 ;  /* 0x0000003e00067c02 */ /* 0x000fe20008000f00 */
[----:B0-----:R-:W-:Y:S10]  /*98b0*/  ENDCOLLECTIVE ;  /* 0x000000000000791b */ /* 0x001ff40003800000 */
.L_x_203:
[----:B------:R-:W-:Y:S05]  /*98c0*/  BSYNC B0 ;  /* 0x0000000000007941 */ /* 0x000fea0003800000 */
.L_x_202:
[----:B------:R-:W-:Y:S05]  /*98d0*/  BRA `(.L_x_204) ;  /* 0xfffffff8005c7947 */ /* 0x000fea000383ffff */
.L_x_191:
[----:B0-----:R0:W1:Y:S02]  /*98e0*/  SYNCS.PHASECHK.TRANS64.TRYWAIT P0, [R6+URZ], R3 ;  /* 0x00000003060075a7 */ /* 0x001064000800017f */
[----:B-1----:R-:W-:Y:S05]  /*98f0*/  @!P0 NANOSLEEP.SYNCS 0x989680 ;  /* 0x009896800000895d */ /* 0x002fea0003900000 */
[----:B------:R-:W1:Y:S02]  /*9900*/  @!P0 SYNCS.PHASECHK.TRANS64 P0, [R6+URZ], R3 ;  /* 0x00000003060085a7 */ /* 0x000e64000800007f */
[----:B-1----:R-:W-:Y:S05]  /*9910*/  @!P0 BRA `(.L_x_191) ;  /* 0xfffffffc00f08947 */ /* 0x002fea000383ffff */
[----:B------:R-:W-:Y:S05]  /*9920*/  BRA `(.L_x_205) ;  /* 0xfffffff8009c7947 */ /* 0x000fea000383ffff */
.L_x_192:
[----:B0-----:R0:W1:Y:S02]  /*9930*/  SYNCS.PHASECHK.TRANS64.TRYWAIT P0, [R7+URZ], R4 ;  /* 0x00000004070075a7 */ /* 0x001064000800017f */
[----:B-1----:R-:W-:Y:S05]  /*9940*/  @!P0 NANOSLEEP.SYNCS 0x989680 ;  /* 0x009896800000895d */ /* 0x002fea0003900000 */
[----:B------:R-:W1:Y:S02]  /*9950*/  @!P0 SYNCS.PHASECHK.TRANS64 P0, [R7+URZ], R4 ;  /* 0x00000004070085a7 */ /* 0x000e64000800007f */
[----:B-1----:R-:W-:Y:S05]  /*9960*/  @!P0 BRA `(.L_x_192) ;  /* 0xfffffffc00f08947 */ /* 0x002fea000383ffff */
[----:B------:R-:W-:Y:S05]  /*9970*/  BRA `(.L_x_206) ;  /* 0xfffffff800ac7947 */ /* 0x000fea000383ffff */
.L_x_193:
[----:B0-----:R0:W1:Y:S02]  /*9980*/  SYNCS.PHASECHK.TRANS64.TRYWAIT P0, [R6+URZ], R5 ;  /* 0x00000005060075a7 */ /* 0x001064000800017f */
[----:B-1----:R-:W-:Y:S05]  /*9990*/  @!P0 NANOSLEEP.SYNCS 0x989680 ;  /* 0x009896800000895d */ /* 0x002fea0003900000 */
[----:B------:R-:W1:Y:S02]  /*99a0*/  @!P0 SYNCS.PHASECHK.TRANS64 P0, [R6+URZ], R5 ;  /* 0x00000005060085a7 */ /* 0x000e64000800007f */
[----:B-1----:R-:W-:Y:S05]  /*99b0*/  @!P0 BRA `(.L_x_193) ;  /* 0xfffffffc00f08947 */ /* 0x002fea000383ffff */
[----:B------:R-:W-:Y:S05]  /*99c0*/  BRA `(.L_x_207) ;  /* 0xfffffff800bc7947 */ /* 0x000fea000383ffff */
.L_x_194:
[----:B0-----:R0:W1:Y:S02]  /*99d0*/  SYNCS.PHASECHK.TRANS64.TRYWAIT P0, [R9+URZ], R4 ;  /* 0x00000004090075a7 */ /* 0x001064000800017f */
[----:B-1----:R-:W-:Y:S05]  /*99e0*/  @!P0 NANOSLEEP.SYNCS 0x989680 ;  /* 0x009896800000895d */ /* 0x002fea0003900000 */
[----:B------:R-:W1:Y:S02]  /*99f0*/  @!P0 SYNCS.PHASECHK.TRANS64 P0, [R9+URZ], R4 ;  /* 0x00000004090085a7 */ /* 0x000e64000800007f */
[----:B-1----:R-:W-:Y:S05]  /*9a00*/  @!P0 BRA `(.L_x_194) ;  /* 0xfffffffc00f08947 */ /* 0x002fea000383ffff */
[----:B------:R-:W-:Y:S05]  /*9a10*/  BRA `(.L_x_208) ;  /* 0xfffffff800cc7947 */ /* 0x000fea000383ffff */
.L_x_195:
[----:B0-----:R0:W1:Y:S02]  /*9a20*/  SYNCS.PHASECHK.TRANS64.TRYWAIT P0, [R10+URZ], R5 ;  /* 0x000000050a0075a7 */ /* 0x001064000800017f */
[----:B-1----:R-:W-:Y:S05]  /*9a30*/  @!P0 NANOSLEEP.SYNCS 0x989680 ;  /* 0x009896800000895d */ /* 0x002fea0003900000 */
[----:B------:R-:W1:Y:S02]  /*9a40*/  @!P0 SYNCS.PHASECHK.TRANS64 P0, [R10+URZ], R5 ;  /* 0x000000050a0085a7 */ /* 0x000e64000800007f */
[----:B-1----:R-:W-:Y:S05]  /*9a50*/  @!P0 BRA `(.L_x_195) ;  /* 0xfffffffc00f08947 */ /* 0x002fea000383ffff */
[----:B------:R-:W-:Y:S05]  /*9a60*/  BRA `(.L_x_209) ;  /* 0xfffffff800dc7947 */ /* 0x000fea000383ffff */
.L_x_196:
[----:B-1----:R1:W2:Y:S02]  /*9a70*/  SYNCS.PHASECHK.TRANS64.TRYWAIT P0, [R11+URZ], R6 ;  /* 0x000000060b0075a7 */ /* 0x0022a4000800017f */
[----:B--2---:R-:W-:Y:S05]  /*9a80*/  @!P0 NANOSLEEP.SYNCS 0x989680 ;  /* 0x009896800000895d */ /* 0x004fea0003900000 */
[----:B------:R-:W2:Y:S02]  /*9a90*/  @!P0 SYNCS.PHASECHK.TRANS64 P0, [R11+URZ], R6 ;  /* 0x000000060b0085a7 */ /* 0x000ea4000800007f */
[----:B--2---:R-:W-:Y:S05]  /*9aa0*/  @!P0 BRA `(.L_x_196) ;  /* 0xfffffffc00f08947 */ /* 0x004fea000383ffff */
[----:B------:R-:W-:Y:S05]  /*9ab0*/  BRA `(.L_x_210) ;  /* 0xfffffff800e47947 */ /* 0x000fea000383ffff */
.L_x_211:
[----:B------:R-:W-:-:S00]  /*9ac0*/  BRA `(.L_x_211) ;  /* 0xfffffffc00fc7947 */ /* 0x000fc0000383ffff */
[----:B------:R-:W-:-:S00]  /*9ad0*/  NOP ;  /* 0x0000000000007918 */ /* 0x000fc00000000000 */
        /* <DEDUP_REMOVED lines=10> */
.L_x_212:


//--------------------- .nv.shared._ZN7cutlass13device_kernelINS_4gemm6kernel13GemmUniversalIN4cute5tupleIJiiiiEEENS1_10collective13CollectiveMmaINS1_37MainloopSm90TmaGmmaWarpSpecializedFP8ILi7ENS5_IJNS4_1CILi1EEENSA_ILi8EEESB_EEENS1_35KernelTmaWarpSpecializedCooperativeEEENS5_IJNSA_ILi128EEESG_SG_EEENS_12float_e4m3_tENS5_IJlSB_lEEESI_SJ_NS4_8TiledMMAINS4_8MMA_AtomIJNS4_4SM904GMMA31MMA_64x128x32_F32E4M3E4M3_SS_TNILNSN_7ScaleInE1ELSP_1EEEEEENS4_6LayoutINS5_IJNSA_ILi2EEESB_SB_EEENS5_IJSB_NSA_ILi0EEESV_EEEEENS5_IJNS4_10UnderscoreESY_SY_EEEEENS4_23SM90_TMA_LOAD_MULTICASTENS4_14ComposedLayoutINS4_7SwizzleILi3ELi4ELi3EEENS4_18smem_ptr_flag_bitsILi8EEENSS_INS5_IJSC_SG_EEENS5_IJSG_SB_EEEEEEEvNS4_8identityENS4_13SM90_TMA_LOADES1A_vS1B_EENS_8epilogue10collective6detail29Sm90TmaWarpSpecializedAdapterINS1F_15DefaultEpilogueISI_SJ_SJ_NS1E_6thread17LinearCombinationISI_Li1EffLNS1J_9ScaleType4KindE0ELNS_15FloatRoundStyleE2ESI_EENS1_15EpilogueDefaultEEEEEvvEEEEvNT_6ParamsE --------------------------
	.section	.nv.shared._ZN7cutlass13device_kernelINS_4gemm6kernel13GemmUniversalIN4cute5tupleIJiiiiEEENS1_10collective13CollectiveMmaINS1_37MainloopSm90TmaGmmaWarpSpecializedFP8ILi7ENS5_IJNS4_1CILi1EEENSA_ILi8EEESB_EEENS1_35KernelTmaWarpSpecializedCooperativeEEENS5_IJNSA_ILi128EEESG_SG_EEENS_12float_e4m3_tENS5_IJlSB_lEEESI_SJ_NS4_8TiledMMAINS4_8MMA_AtomIJNS4_4SM904GMMA31MMA_64x128x32_F32E4M3E4M3_SS_TNILNSN_7ScaleInE1ELSP_1EEEEEENS4_6LayoutINS5_IJNSA_ILi2EEESB_SB_EEENS5_IJSB_NSA_ILi0EEESV_EEEEENS5_IJNS4_10UnderscoreESY_SY_EEEEENS4_23SM90_TMA_LOAD_MULTICASTENS4_14ComposedLayoutINS4_7SwizzleILi3ELi4ELi3EEENS4_18smem_ptr_flag_bitsILi8EEENSS_INS5_IJSC_SG_EEENS5_IJSG_SB_EEEEEEEvNS4_8identityENS4_13SM90_TMA_LOADES1A_vS1B_EENS_8epilogue10collective6detail29Sm90TmaWarpSpecializedAdapterINS1F_15DefaultEpilogueISI_SJ_SJ_NS1E_6thread17LinearCombinationISI_Li1EffLNS1J_9ScaleType4KindE0ELNS_15FloatRoundStyleE2ESI_EENS1_15EpilogueDefaultEEEEEvvEEEEvNT_6ParamsE,"aw",@nobits
	.sectionflags	@""
	.align	16
	.zero		1024


//--------------------- .nv.shared.reserved.0     --------------------------
	.section	.nv.shared.reserved.0,"aw",@nobits
	.weak		__nv_reservedSMEM_offset_0_alias
	.size		__nv_reservedSMEM_offset_0_alias, 0, 0
	.other		__nv_reservedSMEM_offset_0_alias,@"STO_CUDA_RESERVED_SHARED STV_DEFAULT"
__nv_reservedSMEM_offset_0_alias:
	.zero		0


//--------------------- .nv.global                --------------------------
	.section	.nv.global,"aw",@nobits
.nv.global:
	.type		_ZN40_INTERNAL_3632e150_4_k_cu_6b757f2b_164774cute1_E,@object
	.size		_ZN40_INTERNAL_3632e150_4_k_cu_6b757f2b_164774cute1_E,(_ZN40_INTERNAL_3632e150_4_k_cu_6b757f2b_164774cuda3std3__45__cpo6cbeginE - _ZN40_INTERNAL_3632e150_4_k_cu_6b757f2b_164774cute1_E)
_ZN40_INTERNAL_3632e150_4_k_cu_6b757f2b_164774cute1_E:
	.zero		1
	.type		_ZN40_INTERNAL_3632e150_4_k_cu_6b757f2b_164774cuda3std3__45__cpo6cbeginE,@object
	.size		_ZN40_INTERNAL_3632e150_4_k_cu_6b757f2b_164774cuda3std3__45__cpo6cbeginE,(_ZN40_INTERNAL_3632e150_4_k_cu_6b757f2b_164774cuda3std3__48in_placeE - _ZN40_INTERNAL_3632e150_4_k_cu_6b757f2b_164774cuda3std3__45__cpo6cbeginE)
_ZN40_INTERNAL_3632e150_4_k_cu_6b757f2b_164774cuda3std3__45__cpo6cbeginE:
	.zero		1
	.type		_ZN40_INTERNAL_3632e150_4_k_cu_6b757f2b_164774cuda3std3__48in_placeE,@object
	.size		_ZN40_INTERNAL_3632e150_4_k_cu_6b757f2b_164774cuda3std3__48in_placeE,(_ZN40_INTERNAL_3632e150_4_k_cu_6b757f2b_164774cuda3std6ranges3__45__cpo9iter_moveE - _ZN40_INTERNAL_3632e150_4_k_cu_6b757f2b_164774cuda3std3__48in_placeE)
_ZN40_INTERNAL_3632e150_4_k_cu_6b757f2b_164774cuda3std3__48in_placeE:
	.zero		1
	.type		_ZN40_INTERNAL_3632e150_4_k_cu_6b757f2b_164774cuda3std6ranges3__45__cpo9iter_moveE,@object
	.size		_ZN40_INTERNAL_3632e150_4_k_cu_6b757f2b_164774cuda3std6ranges3__45__cpo9iter_moveE,(_ZN40_INTERNAL_3632e150_4_k_cu_6b757f2b_164774cuda3std3__45__cpo5beginE - _ZN40_INTERNAL_3632e150_4_k_cu_6b757f2b_164774cuda3std6ranges3__45__cpo9iter_moveE)
_ZN40_INTERNAL_3632e150_4_k_cu_6b757f2b_164774cuda3std6ranges3__45__cpo9iter_moveE:
	.zero		1
	.type		_ZN40_INTERNAL_3632e150_4_k_cu_6b757f2b_164774cuda3std3__45__cpo5beginE,@object
	.size		_ZN40_INTERNAL_3632e150_4_k_cu_6b757f2b_164774cuda3std3__45__cpo5beginE,(_ZN40_INTERNAL_3632e150_4_k_cu_6b757f2b_164774cuda3std3__442_GLOBAL__N__3632e150_4_k_cu_6b757f2b_164776ignoreE - _ZN40_INTERNAL_3632e150_4_k_cu_6b757f2b_164774cuda3std3__45__cpo5beginE)
_ZN40_INTERNAL_3632e150_4_k_cu_6b757f2b_164774cuda3std3__45__cpo5beginE:
	.zero		1
	.type		_ZN40_INTERNAL_3632e150_4_k_cu_6b757f2b_164774cuda3std3__442_GLOBAL__N__3632e150_4_k_cu_6b757f2b_164776ignoreE,@object
	.size		_ZN40_INTERNAL_3632e150_4_k_cu_6b757f2b_164774cuda3std3__442_GLOBAL__N__3632e150_4_k_cu_6b757f2b_164776ignoreE,(_ZN40_INTERNAL_3632e150_4_k_cu_6b757f2b_164774cute7productE - _ZN40_INTERNAL_3632e150_4_k_cu_6b757f2b_164774cuda3std3__442_GLOBAL__N__3632e150_4_k_cu_6b757f2b_164776ignoreE)
_ZN40_INTERNAL_3632e150_4_k_cu_6b757f2b_164774cuda3std3__442_GLOBAL__N__3632e150_4_k_cu_6b757f2b_164776ignoreE:
	.zero		1
	.type		_ZN40_INTERNAL_3632e150_4_k_cu_6b757f2b_164774cute7productE,@object
	.size		_ZN40_INTERNAL_3632e150_4_k_cu_6b757f2b_164774cute7productE,(_ZN40_INTERNAL_3632e150_4_k_cu_6b757f2b_164774cuda3std3__45__cpo3endE - _ZN40_INTERNAL_3632e150_4_k_cu_6b757f2b_164774cute7productE)
_ZN40_INTERNAL_3632e150_4_k_cu_6b757f2b_164774cute7productE:
	.zero		1
	.type		_ZN40_INTERNAL_3632e150_4_k_cu_6b757f2b_164774cuda3std3__45__cpo3endE,@object
	.size		_ZN40_INTERNAL_3632e150_4_k_cu_6b757f2b_164774cuda3std3__45__cpo3endE,(_ZN40_INTERNAL_3632e150_4_k_cu_6b757f2b_164774cuda3std3__419piecewise_constructE - _ZN40_INTERNAL_3632e150_4_k_cu_6b757f2b_164774cuda3std3__45__cpo3endE)
_ZN40_INTERNAL_3632e150_4_k_cu_6b757f2b_164774cuda3std3__45__cpo3endE:
	.zero		1
	.type		_ZN40_INTERNAL_3632e150_4_k_cu_6b757f2b_164774cuda3std3__419piecewise_constructE,@object
	.size		_ZN40_INTERNAL_3632e150_4_k_cu_6b757f2b_164774cuda3std3__419piecewise_constructE,(_ZN40_INTERNAL_3632e150_4_k_cu_6b757f2b_164774cuda3std3__45__cpo4cendE - _ZN40_INTERNAL_3632e150_4_k_cu_6b757f2b_164774cuda3std3__419piecewise_constructE)
_ZN40_INTERNAL_3632e150_4_k_cu_6b757f2b_164774cuda3std3__419piecewise_constructE:
	.zero		1
	.type		_ZN40_INTERNAL_3632e150_4_k_cu_6b757f2b_164774cuda3std3__45__cpo4cendE,@object
	.size		_ZN40_INTERNAL_3632e150_4_k_cu_6b757f2b_164774cuda3std3__45__cpo4cendE,(_ZN40_INTERNAL_3632e150_4_k_cu_6b757f2b_164774cuda3std6ranges3__45__cpo4swapE - _ZN40_INTERNAL_3632e150_4_k_cu_6b757f2b_164774cuda3std3__45__cpo4cendE)
_ZN40_INTERNAL_3632e150_4_k_cu_6b757f2b_164774cuda3std3__45__cpo4cendE:
	.zero		1
	.type		_ZN40_INTERNAL_3632e150_4_k_cu_6b757f2b_164774cuda3std6ranges3__45__cpo4swapE,@object
	.size		_ZN40_INTERNAL_3632e150_4_k_cu_6b757f2b_164774cuda3std6ranges3__45__cpo4swapE,(.L_7 - _ZN40_INTERNAL_3632e150_4_k_cu_6b757f2b_164774cuda3std6ranges3__45__cpo4swapE)
_ZN40_INTERNAL_3632e150_4_k_cu_6b757f2b_164774cuda3std6ranges3__45__cpo4swapE:
	.zero		1
.L_7:


//--------------------- .nv.constant0._ZN7cutlass13device_kernelINS_4gemm6kernel13GemmUniversalIN4cute5tupleIJiiiiEEENS1_10collective13CollectiveMmaINS1_37MainloopSm90TmaGmmaWarpSpecializedFP8ILi7ENS5_IJNS4_1CILi1EEENSA_ILi8EEESB_EEENS1_35KernelTmaWarpSpecializedCooperativeEEENS5_IJNSA_ILi128EEESG_SG_EEENS_12float_e4m3_tENS5_IJlSB_lEEESI_SJ_NS4_8TiledMMAINS4_8MMA_AtomIJNS4_4SM904GMMA31MMA_64x128x32_F32E4M3E4M3_SS_TNILNSN_7ScaleInE1ELSP_1EEEEEENS4_6LayoutINS5_IJNSA_ILi2EEESB_SB_EEENS5_IJSB_NSA_ILi0EEESV_EEEEENS5_IJNS4_10UnderscoreESY_SY_EEEEENS4_23SM90_TMA_LOAD_MULTICASTENS4_14ComposedLayoutINS4_7SwizzleILi3ELi4ELi3EEENS4_18smem_ptr_flag_bitsILi8EEENSS_INS5_IJSC_SG_EEENS5_IJSG_SB_EEEEEEEvNS4_8identityENS4_13SM90_TMA_LOADES1A_vS1B_EENS_8epilogue10collective6detail29Sm90TmaWarpSpecializedAdapterINS1F_15DefaultEpilogueISI_SJ_SJ_NS1E_6thread17LinearCombinationISI_Li1EffLNS1J_9ScaleType4KindE0ELNS_15FloatRoundStyleE2ESI_EENS1_15EpilogueDefaultEEEEEvvEEEEvNT_6ParamsE --------------------------
	.section	.nv.constant0._ZN7cutlass13device_kernelINS_4gemm6kernel13GemmUniversalIN4cute5tupleIJiiiiEEENS1_10collective13CollectiveMmaINS1_37MainloopSm90TmaGmmaWarpSpecializedFP8ILi7ENS5_IJNS4_1CILi1EEENSA_ILi8EEESB_EEENS1_35KernelTmaWarpSpecializedCooperativeEEENS5_IJNSA_ILi128EEESG_SG_EEENS_12float_e4m3_tENS5_IJlSB_lEEESI_SJ_NS4_8TiledMMAINS4_8MMA_AtomIJNS4_4SM904GMMA31MMA_64x128x32_F32E4M3E4M3_SS_TNILNSN_7ScaleInE1ELSP_1EEEEEENS4_6LayoutINS5_IJNSA_ILi2EEESB_SB_EEENS5_IJSB_NSA_ILi0EEESV_EEEEENS5_IJNS4_10UnderscoreESY_SY_EEEEENS4_23SM90_TMA_LOAD_MULTICASTENS4_14ComposedLayoutINS4_7SwizzleILi3ELi4ELi3EEENS4_18smem_ptr_flag_bitsILi8EEENSS_INS5_IJSC_SG_EEENS5_IJSG_SB_EEEEEEEvNS4_8identityENS4_13SM90_TMA_LOADES1A_vS1B_EENS_8epilogue10collective6detail29Sm90TmaWarpSpecializedAdapterINS1F_15DefaultEpilogueISI_SJ_SJ_NS1E_6thread17LinearCombinationISI_Li1EffLNS1J_9ScaleType4KindE0ELNS_15FloatRoundStyleE2ESI_EENS1_15EpilogueDefaultEEEEEvvEEEEvNT_6ParamsE,"a",@progbits
	.sectionflags	@""
	.align	4
.nv.constant0._ZN7cutlass13device_kernelINS_4gemm6kernel13GemmUniversalIN4cute5tupleIJiiiiEEENS1_10collective13CollectiveMmaINS1_37MainloopSm90TmaGmmaWarpSpecializedFP8ILi7ENS5_IJNS4_1CILi1EEENSA_ILi8EEESB_EEENS1_35KernelTmaWarpSpecializedCooperativeEEENS5_IJNSA_ILi128EEESG_SG_EEENS_12float_e4m3_tENS5_IJlSB_lEEESI_SJ_NS4_8TiledMMAINS4_8MMA_AtomIJNS4_4SM904GMMA31MMA_64x128x32_F32E4M3E4M3_SS_TNILNSN_7ScaleInE1ELSP_1EEEEEENS4_6LayoutINS5_IJNSA_ILi2EEESB_SB_EEENS5_IJSB_NSA_ILi0EEESV_EEEEENS5_IJNS4_10UnderscoreESY_SY_EEEEENS4_23SM90_TMA_LOAD_MULTICASTENS4_14ComposedLayoutINS4_7SwizzleILi3ELi4ELi3EEENS4_18smem_ptr_flag_bitsILi8EEENSS_INS5_IJSC_SG_EEENS5_IJSG_SB_EEEEEEEvNS4_8identityENS4_13SM90_TMA_LOADES1A_vS1B_EENS_8epilogue10collective6detail29Sm90TmaWarpSpecializedAdapterINS1F_15DefaultEpilogueISI_SJ_SJ_NS1E_6thread17LinearCombinationISI_Li1EffLNS1J_9ScaleType4KindE0ELNS_15FloatRoundStyleE2ESI_EENS1_15EpilogueDefaultEEEEEvvEEEEvNT_6ParamsE:
	.zero		1664


//--------------------- SYMBOLS --------------------------

	.type		.nv.reservedSmem.offset0,@object
	.size		.nv.reservedSmem.offset0,0x4
